//
// Generated by NVIDIA NVVM Compiler
//
// Compiler Build ID: CL-36424714
// Cuda compilation tools, release 13.0, V13.0.88
// Based on NVVM 20.0.0
//

.version 9.0
.target sm_100
.address_size 64

	// .globl	_Z15B_shared_kernalPiiii
// _ZZ15B_shared_kernalPiiiiE4buff has been demoted
.global .align 1 .b8 _ZN34_INTERNAL_31f4ee84_4_k_cu_525824464cuda3std3__45__cpo5beginE[1];
.global .align 1 .b8 _ZN34_INTERNAL_31f4ee84_4_k_cu_525824464cuda3std3__45__cpo3endE[1];
.global .align 1 .b8 _ZN34_INTERNAL_31f4ee84_4_k_cu_525824464cuda3std3__45__cpo6cbeginE[1];
.global .align 1 .b8 _ZN34_INTERNAL_31f4ee84_4_k_cu_525824464cuda3std3__45__cpo4cendE[1];
.global .align 1 .b8 _ZN34_INTERNAL_31f4ee84_4_k_cu_525824464cuda3std3__45__cpo6rbeginE[1];
.global .align 1 .b8 _ZN34_INTERNAL_31f4ee84_4_k_cu_525824464cuda3std3__45__cpo4rendE[1];
.global .align 1 .b8 _ZN34_INTERNAL_31f4ee84_4_k_cu_525824464cuda3std3__45__cpo7crbeginE[1];
.global .align 1 .b8 _ZN34_INTERNAL_31f4ee84_4_k_cu_525824464cuda3std3__45__cpo5crendE[1];
.global .align 1 .b8 _ZN34_INTERNAL_31f4ee84_4_k_cu_525824464cuda3std3__436_GLOBAL__N__31f4ee84_4_k_cu_525824466ignoreE[1];
.global .align 1 .b8 _ZN34_INTERNAL_31f4ee84_4_k_cu_525824464cuda3std3__419piecewise_constructE[1];
.global .align 1 .b8 _ZN34_INTERNAL_31f4ee84_4_k_cu_525824464cuda3std3__48in_placeE[1];
.global .align 1 .b8 _ZN34_INTERNAL_31f4ee84_4_k_cu_525824464cuda3std3__420unreachable_sentinelE[1];
.global .align 1 .b8 _ZN34_INTERNAL_31f4ee84_4_k_cu_525824464cuda3std3__47nulloptE[1];
.global .align 1 .b8 _ZN34_INTERNAL_31f4ee84_4_k_cu_525824464cuda3std3__48unexpectE[1];
.global .align 1 .b8 _ZN34_INTERNAL_31f4ee84_4_k_cu_525824464cuda3std6ranges3__45__cpo4swapE[1];
.global .align 1 .b8 _ZN34_INTERNAL_31f4ee84_4_k_cu_525824464cuda3std6ranges3__45__cpo9iter_moveE[1];
.global .align 1 .b8 _ZN34_INTERNAL_31f4ee84_4_k_cu_525824464cuda3std6ranges3__45__cpo5beginE[1];
.global .align 1 .b8 _ZN34_INTERNAL_31f4ee84_4_k_cu_525824464cuda3std6ranges3__45__cpo3endE[1];
.global .align 1 .b8 _ZN34_INTERNAL_31f4ee84_4_k_cu_525824464cuda3std6ranges3__45__cpo6cbeginE[1];
.global .align 1 .b8 _ZN34_INTERNAL_31f4ee84_4_k_cu_525824464cuda3std6ranges3__45__cpo4cendE[1];
.global .align 1 .b8 _ZN34_INTERNAL_31f4ee84_4_k_cu_525824464cuda3std6ranges3__45__cpo7advanceE[1];
.global .align 1 .b8 _ZN34_INTERNAL_31f4ee84_4_k_cu_525824464cuda3std6ranges3__45__cpo9iter_swapE[1];
.global .align 1 .b8 _ZN34_INTERNAL_31f4ee84_4_k_cu_525824464cuda3std6ranges3__45__cpo4nextE[1];
.global .align 1 .b8 _ZN34_INTERNAL_31f4ee84_4_k_cu_525824464cuda3std6ranges3__45__cpo4prevE[1];
.global .align 1 .b8 _ZN34_INTERNAL_31f4ee84_4_k_cu_525824464cuda3std6ranges3__45__cpo4dataE[1];
.global .align 1 .b8 _ZN34_INTERNAL_31f4ee84_4_k_cu_525824464cuda3std6ranges3__45__cpo5cdataE[1];
.global .align 1 .b8 _ZN34_INTERNAL_31f4ee84_4_k_cu_525824464cuda3std6ranges3__45__cpo4sizeE[1];
.global .align 1 .b8 _ZN34_INTERNAL_31f4ee84_4_k_cu_525824464cuda3std6ranges3__45__cpo5ssizeE[1];
.global .align 1 .b8 _ZN34_INTERNAL_31f4ee84_4_k_cu_525824464cuda3std6ranges3__45__cpo8distanceE[1];
.global .align 1 .b8 _ZN34_INTERNAL_31f4ee84_4_k_cu_525824466thrust24THRUST_300001_SM_1000_NS8cuda_cub3parE[1];
.global .align 1 .b8 _ZN34_INTERNAL_31f4ee84_4_k_cu_525824466thrust24THRUST_300001_SM_1000_NS8cuda_cub10par_nosyncE[1];
.global .align 1 .b8 _ZN34_INTERNAL_31f4ee84_4_k_cu_525824466thrust24THRUST_300001_SM_1000_NS6system6detail10sequential3seqE[1];
.global .align 1 .b8 _ZN34_INTERNAL_31f4ee84_4_k_cu_525824466thrust24THRUST_300001_SM_1000_NS6system3cpp3parE[1];
.global .align 1 .b8 _ZN34_INTERNAL_31f4ee84_4_k_cu_525824466thrust24THRUST_300001_SM_1000_NS12placeholders2_1E[1];
.global .align 1 .b8 _ZN34_INTERNAL_31f4ee84_4_k_cu_525824466thrust24THRUST_300001_SM_1000_NS12placeholders2_2E[1];
.global .align 1 .b8 _ZN34_INTERNAL_31f4ee84_4_k_cu_525824466thrust24THRUST_300001_SM_1000_NS12placeholders2_3E[1];
.global .align 1 .b8 _ZN34_INTERNAL_31f4ee84_4_k_cu_525824466thrust24THRUST_300001_SM_1000_NS12placeholders2_4E[1];
.global .align 1 .b8 _ZN34_INTERNAL_31f4ee84_4_k_cu_525824466thrust24THRUST_300001_SM_1000_NS12placeholders2_5E[1];
.global .align 1 .b8 _ZN34_INTERNAL_31f4ee84_4_k_cu_525824466thrust24THRUST_300001_SM_1000_NS12placeholders2_6E[1];
.global .align 1 .b8 _ZN34_INTERNAL_31f4ee84_4_k_cu_525824466thrust24THRUST_300001_SM_1000_NS12placeholders2_7E[1];
.global .align 1 .b8 _ZN34_INTERNAL_31f4ee84_4_k_cu_525824466thrust24THRUST_300001_SM_1000_NS12placeholders2_8E[1];
.global .align 1 .b8 _ZN34_INTERNAL_31f4ee84_4_k_cu_525824466thrust24THRUST_300001_SM_1000_NS12placeholders2_9E[1];
.global .align 1 .b8 _ZN34_INTERNAL_31f4ee84_4_k_cu_525824466thrust24THRUST_300001_SM_1000_NS12placeholders3_10E[1];
.global .align 1 .b8 _ZN34_INTERNAL_31f4ee84_4_k_cu_525824466thrust24THRUST_300001_SM_1000_NS3seqE[1];
.global .align 1 .b8 _ZN34_INTERNAL_31f4ee84_4_k_cu_525824466thrust24THRUST_300001_SM_1000_NS6deviceE[1];

.visible .entry _Z15B_shared_kernalPiiii(
	.param .u64 .ptr .align 1 _Z15B_shared_kernalPiiii_param_0,
	.param .u32 _Z15B_shared_kernalPiiii_param_1,
	.param .u32 _Z15B_shared_kernalPiiii_param_2,
	.param .u32 _Z15B_shared_kernalPiiii_param_3
)
{
	.reg .pred 	%p<24>;
	.reg .b32 	%r<102>;
	.reg .b64 	%rd<81>;
	// demoted variable
	.shared .align 4 .b8 _ZZ15B_shared_kernalPiiiiE4buff[2048];
	ld.param.u64 	%rd34, [_Z15B_shared_kernalPiiii_param_0];
	ld.param.u32 	%r30, [_Z15B_shared_kernalPiiii_param_1];
	ld.param.s32 	%rd3, [_Z15B_shared_kernalPiiii_param_2];
	ld.param.u32 	%r31, [_Z15B_shared_kernalPiiii_param_3];
	cvta.to.global.u64 	%rd1, %rd34;
	mov.u32 	%r32, %ctaid.x;
	mul.wide.u32 	%rd76, %r32, 512;
	setp.ge.u64 	%p1, %rd76, %rd3;
	@%p1 bra 	$L__BB0_19;
	mov.b32 	%r33, 1;
	shl.b32 	%r34, %r33, %r31;
	mov.u32 	%r1, %tid.x;
	mov.u32 	%r35, %ntid.x;
	cvt.s64.s32 	%rd4, %r30;
	cvt.u64.u32 	%rd5, %r1;
	cvt.s64.s32 	%rd6, %r34;
	cvt.u64.u32 	%rd7, %r35;
	mov.u32 	%r36, %nctaid.x;
	mul.wide.u32 	%rd8, %r36, 512;
	add.s32 	%r2, %r1, %r35;
	max.u32 	%r37, %r2, 512;
	setp.lt.u32 	%p2, %r2, 512;
	selp.u32 	%r38, 1, 0, %p2;
	add.s32 	%r39, %r2, %r38;
	sub.s32 	%r40, %r37, %r39;
	div.u32 	%r41, %r40, %r35;
	add.s32 	%r3, %r41, %r38;
	and.b32  	%r4, %r3, 3;
	shl.b32 	%r42, %r1, 2;
	mov.u32 	%r43, _ZZ15B_shared_kernalPiiiiE4buff;
	add.s32 	%r5, %r43, %r42;
	shl.b32 	%r6, %r35, 2;
	add.s32 	%r7, %r5, %r6;
	add.s32 	%r8, %r2, %r35;
	cvt.u64.u32 	%rd9, %r8;
	add.s32 	%r9, %r7, %r6;
	add.s32 	%r10, %r8, %r35;
	mul.wide.u32 	%rd10, %r35, 16;
	shl.b32 	%r11, %r35, 1;
	mul.lo.s32 	%r12, %r35, 3;
	shl.b32 	%r13, %r35, 4;
	shl.b32 	%r14, %r35, 3;
	mul.lo.s32 	%r15, %r35, 12;
$L__BB0_2:
	setp.gt.u32 	%p3, %r1, 511;
	add.s64 	%rd35, %rd76, %rd5;
	shl.b64 	%rd36, %rd35, 2;
	add.s64 	%rd12, %rd1, %rd36;
	cvt.u64.u32 	%rd37, %r2;
	add.s64 	%rd38, %rd76, %rd37;
	shl.b64 	%rd39, %rd38, 2;
	add.s64 	%rd13, %rd1, %rd39;
	add.s64 	%rd40, %rd76, %rd9;
	shl.b64 	%rd41, %rd40, 2;
	add.s64 	%rd14, %rd1, %rd41;
	@%p3 bra 	$L__BB0_10;
	setp.eq.s32 	%p4, %r4, 3;
	mov.u32 	%r97, %r1;
	@%p4 bra 	$L__BB0_7;
	setp.eq.s32 	%p5, %r4, 0;
	ld.global.u32 	%r44, [%rd12];
	st.shared.u32 	[%r5], %r44;
	mov.u32 	%r97, %r2;
	@%p5 bra 	$L__BB0_7;
	setp.eq.s32 	%p6, %r4, 1;
	ld.global.u32 	%r45, [%rd13];
	st.shared.u32 	[%r7], %r45;
	mov.u32 	%r97, %r8;
	@%p6 bra 	$L__BB0_7;
	ld.global.u32 	%r46, [%rd14];
	st.shared.u32 	[%r9], %r46;
	mov.u32 	%r97, %r10;
$L__BB0_7:
	setp.lt.u32 	%p7, %r3, 3;
	@%p7 bra 	$L__BB0_10;
	cvt.u32.u64 	%r47, %rd7;
	cvt.u64.u32 	%rd42, %r97;
	add.s64 	%rd43, %rd76, %rd42;
	shl.b64 	%rd15, %rd43, 2;
	add.s32 	%r48, %r11, %r97;
	cvt.u64.u32 	%rd44, %r48;
	add.s64 	%rd45, %rd76, %rd44;
	shl.b64 	%rd16, %rd45, 2;
	add.s32 	%r49, %r12, %r97;
	cvt.u64.u32 	%rd46, %r49;
	add.s64 	%rd47, %rd76, %rd46;
	shl.b64 	%rd17, %rd47, 2;
	add.s32 	%r50, %r47, %r97;
	cvt.u64.u32 	%rd48, %r50;
	add.s64 	%rd49, %rd76, %rd48;
	shl.b64 	%rd18, %rd49, 2;
	shl.b32 	%r51, %r97, 2;
	mov.u32 	%r52, _ZZ15B_shared_kernalPiiiiE4buff;
	add.s32 	%r98, %r52, %r51;
	mov.u64 	%rd77, %rd1;
$L__BB0_9:
	cvt.u32.u64 	%r53, %rd7;
	add.s64 	%rd50, %rd77, %rd15;
	ld.global.u32 	%r54, [%rd50];
	st.shared.u32 	[%r98], %r54;
	add.s32 	%r55, %r97, %r53;
	add.s64 	%rd51, %rd77, %rd18;
	ld.global.u32 	%r56, [%rd51];
	add.s32 	%r57, %r98, %r6;
	st.shared.u32 	[%r57], %r56;
	add.s32 	%r58, %r55, %r53;
	add.s64 	%rd52, %rd77, %rd16;
	ld.global.u32 	%r59, [%rd52];
	add.s32 	%r60, %r98, %r14;
	st.shared.u32 	[%r60], %r59;
	add.s32 	%r61, %r58, %r53;
	add.s64 	%rd53, %rd77, %rd17;
	ld.global.u32 	%r62, [%rd53];
	add.s32 	%r63, %r98, %r15;
	st.shared.u32 	[%r63], %r62;
	add.s32 	%r97, %r61, %r53;
	add.s64 	%rd77, %rd77, %rd10;
	add.s32 	%r98, %r98, %r13;
	setp.lt.u32 	%p8, %r97, 512;
	@%p8 bra 	$L__BB0_9;
$L__BB0_10:
	setp.eq.s32 	%p9, %r30, 0;
	bar.sync 	0;
	mov.u64 	%rd78, %rd4;
	@%p9 bra 	$L__BB0_11;
	bra.uni 	$L__BB0_20;
$L__BB0_11:
	@%p3 bra 	$L__BB0_18;
	setp.eq.s32 	%p18, %r4, 3;
	mov.u32 	%r100, %r1;
	@%p18 bra 	$L__BB0_16;
	setp.eq.s32 	%p19, %r4, 0;
	ld.shared.u32 	%r80, [%r5];
	st.global.u32 	[%rd12], %r80;
	mov.u32 	%r100, %r2;
	@%p19 bra 	$L__BB0_16;
	setp.eq.s32 	%p20, %r4, 1;
	ld.shared.u32 	%r81, [%r7];
	st.global.u32 	[%rd13], %r81;
	mov.u32 	%r100, %r8;
	@%p20 bra 	$L__BB0_16;
	ld.shared.u32 	%r82, [%r9];
	st.global.u32 	[%rd14], %r82;
	mov.u32 	%r100, %r10;
$L__BB0_16:
	setp.lt.u32 	%p21, %r3, 3;
	@%p21 bra 	$L__BB0_18;
$L__BB0_17:
	cvt.u32.u64 	%r83, %rd7;
	shl.b32 	%r84, %r100, 2;
	mov.u32 	%r85, _ZZ15B_shared_kernalPiiiiE4buff;
	add.s32 	%r86, %r85, %r84;
	ld.shared.u32 	%r87, [%r86];
	cvt.u64.u32 	%rd60, %r100;
	add.s64 	%rd61, %rd76, %rd60;
	shl.b64 	%rd62, %rd61, 2;
	add.s64 	%rd63, %rd1, %rd62;
	st.global.u32 	[%rd63], %r87;
	add.s32 	%r88, %r100, %r83;
	add.s32 	%r89, %r86, %r6;
	ld.shared.u32 	%r90, [%r89];
	cvt.u64.u32 	%rd64, %r88;
	add.s64 	%rd65, %rd76, %rd64;
	shl.b64 	%rd66, %rd65, 2;
	add.s64 	%rd67, %rd1, %rd66;
	st.global.u32 	[%rd67], %r90;
	add.s32 	%r91, %r88, %r83;
	add.s32 	%r92, %r89, %r6;
	ld.shared.u32 	%r93, [%r92];
	cvt.u64.u32 	%rd68, %r91;
	add.s64 	%rd69, %rd76, %rd68;
	shl.b64 	%rd70, %rd69, 2;
	add.s64 	%rd71, %rd1, %rd70;
	st.global.u32 	[%rd71], %r93;
	add.s32 	%r94, %r91, %r83;
	add.s32 	%r95, %r92, %r6;
	ld.shared.u32 	%r96, [%r95];
	cvt.u64.u32 	%rd72, %r94;
	add.s64 	%rd73, %rd76, %rd72;
	shl.b64 	%rd74, %rd73, 2;
	add.s64 	%rd75, %rd1, %rd74;
	st.global.u32 	[%rd75], %r96;
	add.s32 	%r100, %r94, %r83;
	setp.lt.u32 	%p22, %r100, 512;
	@%p22 bra 	$L__BB0_17;
$L__BB0_18:
	bar.sync 	0;
	add.s64 	%rd76, %rd76, %rd8;
	setp.lt.u64 	%p23, %rd76, %rd3;
	@%p23 bra 	$L__BB0_2;
$L__BB0_19:
	ret;
$L__BB0_20:
	setp.gt.u32 	%p10, %r1, 255;
	cvt.u32.u64 	%r23, %rd78;
	mov.b32 	%r64, 1;
	shl.b32 	%r65, %r64, %r23;
	cvt.s64.s32 	%rd22, %r65;
	@%p10 bra 	$L__BB0_28;
	add.s64 	%rd23, %rd78, -1;
	add.s32 	%r66, %r23, -1;
	mov.b32 	%r67, -1;
	shl.b32 	%r68, %r67, %r66;
	not.b32 	%r69, %r68;
	cvt.u64.u32 	%rd24, %r69;
	shr.u64 	%rd25, %rd22, 1;
	mov.u64 	%rd79, %rd5;
$L__BB0_22:
	cvt.u32.u64 	%r70, %rd23;
	shr.u64 	%rd54, %rd79, %r70;
	and.b64  	%rd55, %rd79, %rd24;
	mad.lo.s64 	%rd56, %rd54, %rd22, %rd55;
	cvt.u32.u64 	%r71, %rd56;
	shl.b32 	%r72, %r71, 2;
	mov.u32 	%r73, _ZZ15B_shared_kernalPiiiiE4buff;
	add.s32 	%r24, %r73, %r72;
	ld.shared.u32 	%r25, [%r24];
	cvt.u32.u64 	%r74, %rd25;
	add.s32 	%r75, %r71, %r74;
	shl.b32 	%r76, %r75, 2;
	add.s32 	%r26, %r73, %r76;
	ld.shared.u32 	%r27, [%r26];
	add.s64 	%rd27, %rd56, %rd76;
	or.b64  	%rd57, %rd27, %rd6;
	and.b64  	%rd58, %rd57, -4294967296;
	setp.ne.s64 	%p11, %rd58, 0;
	@%p11 bra 	$L__BB0_24;
	cvt.u32.u64 	%r77, %rd6;
	cvt.u32.u64 	%r78, %rd27;
	div.u32 	%r79, %r78, %r77;
	cvt.u64.u32 	%rd80, %r79;
	bra.uni 	$L__BB0_25;
$L__BB0_24:
	div.u64 	%rd80, %rd27, %rd6;
$L__BB0_25:
	and.b64  	%rd59, %rd80, 1;
	setp.eq.b64 	%p12, %rd59, 1;
	setp.le.s32 	%p13, %r25, %r27;
	xor.pred  	%p14, %p13, %p12;
	@%p14 bra 	$L__BB0_27;
	st.shared.u32 	[%r24], %r27;
	st.shared.u32 	[%r26], %r25;
$L__BB0_27:
	add.s64 	%rd79, %rd79, %rd7;
	setp.lt.u64 	%p15, %rd79, 256;
	@%p15 bra 	$L__BB0_22;
$L__BB0_28:
	bar.sync 	0;
	add.s64 	%rd78, %rd78, -1;
	setp.eq.s64 	%p16, %rd78, 0;
	@%p16 bra 	$L__BB0_11;
	bra.uni 	$L__BB0_20;

}
	// .globl	_Z15B_global_kernalPiiii
.visible .entry _Z15B_global_kernalPiiii(
	.param .u64 .ptr .align 1 _Z15B_global_kernalPiiii_param_0,
	.param .u32 _Z15B_global_kernalPiiii_param_1,
	.param .u32 _Z15B_global_kernalPiiii_param_2,
	.param .u32 _Z15B_global_kernalPiiii_param_3
)
{
	.reg .pred 	%p<39>;
	.reg .b32 	%r<48>;
	.reg .b64 	%rd<123>;

	ld.param.u64 	%rd80, [_Z15B_global_kernalPiiii_param_0];
	ld.param.u32 	%r15, [_Z15B_global_kernalPiiii_param_1];
	ld.param.s32 	%rd5, [_Z15B_global_kernalPiiii_param_2];
	ld.param.u32 	%r16, [_Z15B_global_kernalPiiii_param_3];
	cvta.to.global.u64 	%rd1, %rd80;
	mov.b32 	%r17, 1;
	shl.b32 	%r18, %r17, %r16;
	cvt.s64.s32 	%rd2, %r18;
	shl.b32 	%r19, %r17, %r15;
	cvt.s64.s32 	%rd3, %r19;
	mov.u32 	%r20, %ctaid.x;
	cvt.u64.u32 	%rd81, %r20;
	mul.lo.s64 	%rd112, %rd3, %rd81;
	setp.ge.u64 	%p1, %rd112, %rd5;
	@%p1 bra 	$L__BB1_48;
	mov.u32 	%r21, %tid.x;
	cvt.u64.u32 	%rd6, %r21;
	shr.u64 	%rd7, %rd3, 1;
	mov.u32 	%r22, %ntid.x;
	cvt.u64.u32 	%rd8, %r22;
	add.s64 	%rd9, %rd6, %rd8;
	max.u64 	%rd82, %rd7, %rd9;
	setp.lt.u64 	%p2, %rd9, %rd7;
	selp.u64 	%rd10, 1, 0, %p2;
	add.s64 	%rd83, %rd9, %rd10;
	sub.s64 	%rd11, %rd82, %rd83;
	and.b64  	%rd84, %rd11, -4294967296;
	setp.ne.s64 	%p3, %rd84, 0;
	@%p3 bra 	$L__BB1_3;
	cvt.u32.u64 	%r23, %rd8;
	cvt.u32.u64 	%r24, %rd11;
	div.u32 	%r25, %r24, %r23;
	cvt.u64.u32 	%rd111, %r25;
	bra.uni 	$L__BB1_4;
$L__BB1_3:
	div.u64 	%rd111, %rd11, %rd8;
$L__BB1_4:
	add.s64 	%rd15, %rd111, %rd10;
	and.b64  	%rd16, %rd15, 3;
	add.s64 	%rd17, %rd9, %rd8;
	add.s64 	%rd18, %rd17, %rd8;
	shl.b64 	%rd19, %rd8, 2;
	shl.b64 	%rd20, %rd7, 2;
	shl.b64 	%rd21, %rd8, 4;
	shl.b64 	%rd22, %rd8, 3;
	mul.lo.s64 	%rd23, %rd8, 12;
	add.s64 	%rd24, %rd23, %rd20;
	add.s64 	%rd25, %rd22, %rd20;
	add.s64 	%rd26, %rd20, %rd19;
	mov.u32 	%r26, %nctaid.x;
	cvt.u64.u32 	%rd85, %r26;
	mul.lo.s64 	%rd27, %rd3, %rd85;
	cvt.u32.u64 	%r36, %rd2;
$L__BB1_5:
	setp.le.u64 	%p4, %rd7, %rd6;
	@%p4 bra 	$L__BB1_47;
	setp.eq.s64 	%p5, %rd16, 3;
	mov.u64 	%rd116, %rd6;
	@%p5 bra 	$L__BB1_24;
	add.s64 	%rd29, %rd112, %rd6;
	shl.b64 	%rd86, %rd29, 2;
	add.s64 	%rd30, %rd1, %rd86;
	ld.global.u32 	%r1, [%rd30];
	add.s64 	%rd31, %rd30, %rd20;
	ld.global.u32 	%r2, [%rd31];
	or.b64  	%rd87, %rd29, %rd2;
	and.b64  	%rd88, %rd87, -4294967296;
	setp.ne.s64 	%p6, %rd88, 0;
	@%p6 bra 	$L__BB1_9;
	cvt.u32.u64 	%r27, %rd2;
	cvt.u32.u64 	%r28, %rd29;
	div.u32 	%r29, %r28, %r27;
	cvt.u64.u32 	%rd113, %r29;
	bra.uni 	$L__BB1_10;
$L__BB1_9:
	div.u64 	%rd113, %rd29, %rd2;
$L__BB1_10:
	and.b64  	%rd89, %rd113, 1;
	setp.eq.b64 	%p7, %rd89, 1;
	setp.le.s32 	%p8, %r1, %r2;
	xor.pred  	%p9, %p8, %p7;
	@%p9 bra 	$L__BB1_12;
	st.global.u32 	[%rd30], %r2;
	st.global.u32 	[%rd31], %r1;
$L__BB1_12:
	setp.eq.s64 	%p10, %rd16, 0;
	mov.u64 	%rd116, %rd9;
	@%p10 bra 	$L__BB1_24;
	add.s64 	%rd35, %rd29, %rd8;
	add.s64 	%rd36, %rd30, %rd19;
	ld.global.u32 	%r3, [%rd36];
	add.s64 	%rd37, %rd36, %rd20;
	ld.global.u32 	%r4, [%rd37];
	or.b64  	%rd90, %rd35, %rd2;
	and.b64  	%rd91, %rd90, -4294967296;
	setp.ne.s64 	%p11, %rd91, 0;
	@%p11 bra 	$L__BB1_15;
	cvt.u32.u64 	%r30, %rd2;
	cvt.u32.u64 	%r31, %rd35;
	div.u32 	%r32, %r31, %r30;
	cvt.u64.u32 	%rd114, %r32;
	bra.uni 	$L__BB1_16;
$L__BB1_15:
	div.u64 	%rd114, %rd35, %rd2;
$L__BB1_16:
	and.b64  	%rd92, %rd114, 1;
	setp.eq.b64 	%p12, %rd92, 1;
	setp.le.s32 	%p13, %r3, %r4;
	xor.pred  	%p14, %p13, %p12;
	@%p14 bra 	$L__BB1_18;
	st.global.u32 	[%rd36], %r4;
	st.global.u32 	[%rd37], %r3;
$L__BB1_18:
	setp.eq.s64 	%p15, %rd16, 1;
	mov.u64 	%rd116, %rd17;
	@%p15 bra 	$L__BB1_24;
	add.s64 	%rd41, %rd35, %rd8;
	add.s64 	%rd42, %rd36, %rd19;
	ld.global.u32 	%r5, [%rd42];
	add.s64 	%rd43, %rd42, %rd20;
	ld.global.u32 	%r6, [%rd43];
	or.b64  	%rd93, %rd41, %rd2;
	and.b64  	%rd94, %rd93, -4294967296;
	setp.ne.s64 	%p16, %rd94, 0;
	@%p16 bra 	$L__BB1_21;
	cvt.u32.u64 	%r33, %rd2;
	cvt.u32.u64 	%r34, %rd41;
	div.u32 	%r35, %r34, %r33;
	cvt.u64.u32 	%rd115, %r35;
	bra.uni 	$L__BB1_22;
$L__BB1_21:
	div.u64 	%rd115, %rd41, %rd2;
$L__BB1_22:
	and.b64  	%rd95, %rd115, 1;
	setp.eq.b64 	%p17, %rd95, 1;
	setp.le.s32 	%p18, %r5, %r6;
	xor.pred  	%p19, %p18, %p17;
	mov.u64 	%rd116, %rd18;
	@%p19 bra 	$L__BB1_24;
	st.global.u32 	[%rd42], %r6;
	st.global.u32 	[%rd43], %r5;
	mov.u64 	%rd116, %rd18;
$L__BB1_24:
	setp.lt.u64 	%p20, %rd15, 3;
	@%p20 bra 	$L__BB1_47;
	add.s64 	%rd48, %rd8, %rd112;
	shl.b64 	%rd96, %rd8, 1;
	add.s64 	%rd49, %rd96, %rd112;
	mad.lo.s64 	%rd50, %rd8, 3, %rd112;
	add.s64 	%rd97, %rd116, %rd112;
	shl.b64 	%rd98, %rd97, 2;
	add.s64 	%rd117, %rd1, %rd98;
$L__BB1_26:
	add.s64 	%rd54, %rd112, %rd116;
	ld.global.u32 	%r7, [%rd117];
	add.s64 	%rd55, %rd117, %rd20;
	ld.global.u32 	%r8, [%rd55];
	or.b64  	%rd99, %rd54, %rd2;
	and.b64  	%rd100, %rd99, -4294967296;
	setp.ne.s64 	%p21, %rd100, 0;
	@%p21 bra 	$L__BB1_28;
	cvt.u32.u64 	%r37, %rd54;
	div.u32 	%r38, %r37, %r36;
	cvt.u64.u32 	%rd119, %r38;
	bra.uni 	$L__BB1_29;
$L__BB1_28:
	div.u64 	%rd119, %rd54, %rd2;
$L__BB1_29:
	and.b64  	%rd101, %rd119, 1;
	setp.eq.b64 	%p22, %rd101, 1;
	setp.le.s32 	%p23, %r7, %r8;
	xor.pred  	%p24, %p23, %p22;
	@%p24 bra 	$L__BB1_31;
	st.global.u32 	[%rd117], %r8;
	st.global.u32 	[%rd55], %r7;
$L__BB1_31:
	add.s64 	%rd59, %rd48, %rd116;
	add.s64 	%rd60, %rd117, %rd19;
	ld.global.u32 	%r9, [%rd60];
	add.s64 	%rd61, %rd117, %rd26;
	ld.global.u32 	%r10, [%rd61];
	or.b64  	%rd102, %rd59, %rd2;
	and.b64  	%rd103, %rd102, -4294967296;
	setp.ne.s64 	%p25, %rd103, 0;
	@%p25 bra 	$L__BB1_33;
	cvt.u32.u64 	%r40, %rd59;
	div.u32 	%r41, %r40, %r36;
	cvt.u64.u32 	%rd120, %r41;
	bra.uni 	$L__BB1_34;
$L__BB1_33:
	div.u64 	%rd120, %rd59, %rd2;
$L__BB1_34:
	and.b64  	%rd104, %rd120, 1;
	setp.eq.b64 	%p26, %rd104, 1;
	setp.le.s32 	%p27, %r9, %r10;
	xor.pred  	%p28, %p27, %p26;
	@%p28 bra 	$L__BB1_36;
	st.global.u32 	[%rd60], %r10;
	st.global.u32 	[%rd61], %r9;
$L__BB1_36:
	add.s64 	%rd65, %rd49, %rd116;
	add.s64 	%rd66, %rd117, %rd22;
	ld.global.u32 	%r11, [%rd66];
	add.s64 	%rd67, %rd117, %rd25;
	ld.global.u32 	%r12, [%rd67];
	or.b64  	%rd105, %rd65, %rd2;
	and.b64  	%rd106, %rd105, -4294967296;
	setp.ne.s64 	%p29, %rd106, 0;
	@%p29 bra 	$L__BB1_38;
	cvt.u32.u64 	%r42, %rd2;
	cvt.u32.u64 	%r43, %rd65;
	div.u32 	%r44, %r43, %r42;
	cvt.u64.u32 	%rd121, %r44;
	bra.uni 	$L__BB1_39;
$L__BB1_38:
	div.u64 	%rd121, %rd65, %rd2;
$L__BB1_39:
	and.b64  	%rd107, %rd121, 1;
	setp.eq.b64 	%p30, %rd107, 1;
	setp.le.s32 	%p31, %r11, %r12;
	xor.pred  	%p32, %p31, %p30;
	@%p32 bra 	$L__BB1_41;
	st.global.u32 	[%rd66], %r12;
	st.global.u32 	[%rd67], %r11;
$L__BB1_41:
	add.s64 	%rd71, %rd50, %rd116;
	add.s64 	%rd72, %rd117, %rd23;
	ld.global.u32 	%r13, [%rd72];
	add.s64 	%rd73, %rd117, %rd24;
	ld.global.u32 	%r14, [%rd73];
	or.b64  	%rd108, %rd71, %rd2;
	and.b64  	%rd109, %rd108, -4294967296;
	setp.ne.s64 	%p33, %rd109, 0;
	@%p33 bra 	$L__BB1_43;
	cvt.u32.u64 	%r45, %rd2;
	cvt.u32.u64 	%r46, %rd71;
	div.u32 	%r47, %r46, %r45;
	cvt.u64.u32 	%rd122, %r47;
	bra.uni 	$L__BB1_44;
$L__BB1_43:
	div.u64 	%rd122, %rd71, %rd2;
$L__BB1_44:
	and.b64  	%rd110, %rd122, 1;
	setp.eq.b64 	%p34, %rd110, 1;
	setp.le.s32 	%p35, %r13, %r14;
	xor.pred  	%p36, %p35, %p34;
	@%p36 bra 	$L__BB1_46;
	st.global.u32 	[%rd72], %r14;
	st.global.u32 	[%rd73], %r13;
$L__BB1_46:
	add.s64 	%rd116, %rd116, %rd19;
	add.s64 	%rd117, %rd117, %rd21;
	setp.lt.u64 	%p37, %rd116, %rd7;
	@%p37 bra 	$L__BB1_26;
$L__BB1_47:
	add.s64 	%rd112, %rd112, %rd27;
	setp.lt.u64 	%p38, %rd112, %rd5;
	@%p38 bra 	$L__BB1_5;
$L__BB1_48:
	ret;

}
	// .globl	_ZN3cub18CUB_300001_SM_10006detail11EmptyKernelIvEEvv
.visible .entry _ZN3cub18CUB_300001_SM_10006detail11EmptyKernelIvEEvv()
{


	ret;

}


// ===== COMPILED SASS (sm_100) =====

	.target	sm_100

	.elftype	@"ET_EXEC"


//--------------------- .note.nv.tkinfo           --------------------------
	.section	.note.nv.tkinfo,"",@"SHT_NOTE"
	.sectionflags	@"SHF_NOTE_NV_TKINFO"
	.tkinfo
        /*0018*/ 	.word	0x00000002
        /*0030*/ 	.string	""
        /*0030*/ 	.string	"ptxas"
        /*0030*/ 	.string	"Cuda compilation tools, release 13.0, V13.0.88"
        /*0030*/ 	.string	"Build cuda_13.0.r13.0/compiler.36424714_0"
        /*0030*/ 	.string	"-arch sm_100 -m 64 "



//--------------------- .note.nv.cuinfo           --------------------------
	.section	.note.nv.cuinfo,"",@"SHT_NOTE"
	.sectionflags	@"SHF_NOTE_NV_CUINFO"
        /*0018*/ 	.short	0x0002
        /*001a*/ 	.short	0x0064
        /*001c*/ 	.short	0x0082
	.zero		2


//--------------------- .nv.info                  --------------------------
	.section	.nv.info,"",@"SHT_CUDA_INFO"
	.align	4


	//----- nvinfo : EIATTR_REGCOUNT
	.align		4
        /*0000*/ 	.byte	0x04, 0x2f
        /*0002*/ 	.short	(.L_46 - .L_45)
	.align		4
.L_45:
        /*0004*/ 	.word	index@(_Z15B_shared_kernalPiiii)
        /*0008*/ 	.word	0x00000028


	//----- nvinfo : EIATTR_FRAME_SIZE
	.align		4
.L_46:
        /*000c*/ 	.byte	0x04, 0x11
        /*000e*/ 	.short	(.L_48 - .L_47)
	.align		4
.L_47:
        /*0010*/ 	.word	index@($__internal_1_$__cuda_sm20_div_u64)
        /*0014*/ 	.word	0x00000000


	//----- nvinfo : EIATTR_FRAME_SIZE
	.align		4
.L_48:
        /*0018*/ 	.byte	0x04, 0x11
        /*001a*/ 	.short	(.L_50 - .L_49)
	.align		4
.L_49:
        /*001c*/ 	.word	index@(_Z15B_shared_kernalPiiii)
        /*0020*/ 	.word	0x00000000


	//----- nvinfo : EIATTR_REGCOUNT
	.align		4
.L_50:
        /*0024*/ 	.byte	0x04, 0x2f
        /*0026*/ 	.short	(.L_52 - .L_51)
	.align		4
.L_51:
        /*0028*/ 	.word	index@(_Z15B_global_kernalPiiii)
        /*002c*/ 	.word	0x00000030


	//----- nvinfo : EIATTR_FRAME_SIZE
	.align		4
.L_52:
        /*0030*/ 	.byte	0x04, 0x11
        /*0032*/ 	.short	(.L_54 - .L_53)
	.align		4
.L_53:
        /*0034*/ 	.word	index@($__internal_0_$__cuda_sm20_div_u64)
        /*0038*/ 	.word	0x00000000


	//----- nvinfo : EIATTR_FRAME_SIZE
	.align		4
.L_54:
        /*003c*/ 	.byte	0x04, 0x11
        /*003e*/ 	.short	(.L_56 - .L_55)
	.align		4
.L_55:
        /*0040*/ 	.word	index@(_Z15B_global_kernalPiiii)
        /*0044*/ 	.word	0x00000000


	//----- nvinfo : EIATTR_REGCOUNT
	.align		4
.L_56:
        /*0048*/ 	.byte	0x04, 0x2f
        /*004a*/ 	.short	(.L_58 - .L_57)
	.align		4
.L_57:
        /*004c*/ 	.word	index@(_ZN3cub18CUB_300001_SM_10006detail11EmptyKernelIvEEvv)
        /*0050*/ 	.word	0x00000004


	//----- nvinfo : EIATTR_FRAME_SIZE
	.align		4
.L_58:
        /*0054*/ 	.byte	0x04, 0x11
        /*0056*/ 	.short	(.L_60 - .L_59)
	.align		4
.L_59:
        /*0058*/ 	.word	index@(_ZN3cub18CUB_300001_SM_10006detail11EmptyKernelIvEEvv)
        /*005c*/ 	.word	0x00000000


	//----- nvinfo : EIATTR_MIN_STACK_SIZE
	.align		4
.L_60:
        /*0060*/ 	.byte	0x04, 0x12
        /*0062*/ 	.short	(.L_62 - .L_61)
	.align		4
.L_61:
        /*0064*/ 	.word	index@(_ZN3cub18CUB_300001_SM_10006detail11EmptyKernelIvEEvv)
        /*0068*/ 	.word	0x00000000


	//----- nvinfo : EIATTR_MIN_STACK_SIZE
	.align		4
.L_62:
        /*006c*/ 	.byte	0x04, 0x12
        /*006e*/ 	.short	(.L_64 - .L_63)
	.align		4
.L_63:
        /*0070*/ 	.word	index@(_Z15B_global_kernalPiiii)
        /*0074*/ 	.word	0x00000000


	//----- nvinfo : EIATTR_MIN_STACK_SIZE
	.align		4
.L_64:
        /*0078*/ 	.byte	0x04, 0x12
        /*007a*/ 	.short	(.L_66 - .L_65)
	.align		4
.L_65:
        /*007c*/ 	.word	index@(_Z15B_shared_kernalPiiii)
        /*0080*/ 	.word	0x00000000
.L_66:


//--------------------- .nv.compat                --------------------------
	.section	.nv.compat,"",@"SHT_CUDA_COMPAT_INFO"
	.align	4
        /*0000*/ 	.byte	0x02, 0x09, 0x00, 0x00, 0x02, 0x02, 0x01, 0x00, 0x02, 0x05, 0x05, 0x00, 0x03, 0x07, 0x01, 0x01
        /*0010*/ 	.byte	0x02, 0x03, 0x00, 0x00, 0x02, 0x06, 0x01, 0x00, 0x04, 0x0b, 0x08, 0x00, 0x09, 0x00, 0x00, 0x00
        /*0020*/ 	.byte	0x00, 0x00, 0x00, 0x00


//--------------------- .nv.info._ZN3cub18CUB_300001_SM_10006detail11EmptyKernelIvEEvv --------------------------
	.section	.nv.info._ZN3cub18CUB_300001_SM_10006detail11EmptyKernelIvEEvv,"",@"SHT_CUDA_INFO"
	.sectionflags	@""
	.align	4


	//----- nvinfo : EIATTR_CUDA_API_VERSION
	.align		4
        /*0000*/ 	.byte	0x04, 0x37
        /*0002*/ 	.short	(.L_68 - .L_67)
.L_67:
        /*0004*/ 	.word	0x00000082


	//----- nvinfo : EIATTR_SPARSE_MMA_MASK
	.align		4
.L_68:
        /*0008*/ 	.byte	0x03, 0x50
        /*000a*/ 	.short	0x0000


	//----- nvinfo : EIATTR_MAXREG_COUNT
	.align		4
        /*000c*/ 	.byte	0x03, 0x1b
        /*000e*/ 	.short	0x00ff


	//----- nvinfo : EIATTR_MERCURY_ISA_VERSION
	.align		4
        /*0010*/ 	.byte	0x03, 0x5f
        /*0012*/ 	.short	0x0101


	//----- nvinfo : EIATTR_VRC_CTA_INIT_COUNT
	.align		4
        /*0014*/ 	.byte	0x02, 0x4a
	.zero		1
	.zero		1


	//----- nvinfo : EIATTR_EXIT_INSTR_OFFSETS
	.align		4
        /*0018*/ 	.byte	0x04, 0x1c
        /*001a*/ 	.short	(.L_70 - .L_69)


	//   ....[0]....
.L_69:
        /*001c*/ 	.word	0x00000010


	//----- nvinfo : EIATTR_SW_WAR
	.align		4
.L_70:
        /*0020*/ 	.byte	0x04, 0x36
        /*0022*/ 	.short	(.L_72 - .L_71)
.L_71:
        /*0024*/ 	.word	0x00000008
.L_72:


//--------------------- .nv.info._Z15B_global_kernalPiiii --------------------------
	.section	.nv.info._Z15B_global_kernalPiiii,"",@"SHT_CUDA_INFO"
	.sectionflags	@""
	.align	4


	//----- nvinfo : EIATTR_CUDA_API_VERSION
	.align		4
        /*0000*/ 	.byte	0x04, 0x37
        /*0002*/ 	.short	(.L_74 - .L_73)
.L_73:
        /*0004*/ 	.word	0x00000082


	//----- nvinfo : EIATTR_KPARAM_INFO
	.align		4
.L_74:
        /*0008*/ 	.byte	0x04, 0x17
        /*000a*/ 	.short	(.L_76 - .L_75)
.L_75:
        /*000c*/ 	.word	0x00000000
        /*0010*/ 	.short	0x0003
        /*0012*/ 	.short	0x0010
        /*0014*/ 	.byte	0x00, 0xf0, 0x11, 0x00


	//----- nvinfo : EIATTR_KPARAM_INFO
	.align		4
.L_76:
        /*0018*/ 	.byte	0x04, 0x17
        /*001a*/ 	.short	(.L_78 - .L_77)
.L_77:
        /*001c*/ 	.word	0x00000000
        /*0020*/ 	.short	0x0002
        /*0022*/ 	.short	0x000c
        /*0024*/ 	.byte	0x00, 0xf0, 0x11, 0x00


	//----- nvinfo : EIATTR_KPARAM_INFO
	.align		4
.L_78:
        /*0028*/ 	.byte	0x04, 0x17
        /*002a*/ 	.short	(.L_80 - .L_79)
.L_79:
        /*002c*/ 	.word	0x00000000
        /*0030*/ 	.short	0x0001
        /*0032*/ 	.short	0x0008
        /*0034*/ 	.byte	0x00, 0xf0, 0x11, 0x00


	//----- nvinfo : EIATTR_KPARAM_INFO
	.align		4
.L_80:
        /*0038*/ 	.byte	0x04, 0x17
        /*003a*/ 	.short	(.L_82 - .L_81)
.L_81:
        /*003c*/ 	.word	0x00000000
        /*0040*/ 	.short	0x0000
        /*0042*/ 	.short	0x0000
        /*0044*/ 	.byte	0x00, 0xf5, 0x21, 0x00


	//----- nvinfo : EIATTR_SPARSE_MMA_MASK
	.align		4
.L_82:
        /*0048*/ 	.byte	0x03, 0x50
        /*004a*/ 	.short	0x0000


	//----- nvinfo : EIATTR_MAXREG_COUNT
	.align		4
        /*004c*/ 	.byte	0x03, 0x1b
        /*004e*/ 	.short	0x00ff


	//----- nvinfo : EIATTR_MERCURY_ISA_VERSION
	.align		4
        /*0050*/ 	.byte	0x03, 0x5f
        /*0052*/ 	.short	0x0101


	//----- nvinfo : EIATTR_VRC_CTA_INIT_COUNT
	.align		4
        /*0054*/ 	.byte	0x02, 0x4a
	.zero		1
	.zero		1


	//----- nvinfo : EIATTR_EXIT_INSTR_OFFSETS
	.align		4
        /*0058*/ 	.byte	0x04, 0x1c
        /*005a*/ 	.short	(.L_84 - .L_83)


	//   ....[0]....
.L_83:
        /*005c*/ 	.word	0x000000d0


	//   ....[1]....
        /*0060*/ 	.word	0x00001d10


	//----- nvinfo : EIATTR_CRS_STACK_SIZE
	.align		4
.L_84:
        /*0064*/ 	.byte	0x04, 0x1e
        /*0066*/ 	.short	(.L_86 - .L_85)
.L_85:
        /*0068*/ 	.word	0x00000000


	//----- nvinfo : EIATTR_CBANK_PARAM_SIZE
	.align		4
.L_86:
        /*006c*/ 	.byte	0x03, 0x19
        /*006e*/ 	.short	0x0014


	//----- nvinfo : EIATTR_PARAM_CBANK
	.align		4
        /*0070*/ 	.byte	0x04, 0x0a
        /*0072*/ 	.short	(.L_88 - .L_87)
	.align		4
.L_87:
        /*0074*/ 	.word	index@(.nv.constant0._Z15B_global_kernalPiiii)
        /*0078*/ 	.short	0x0380
        /*007a*/ 	.short	0x0014


	//----- nvinfo : EIATTR_SW_WAR
	.align		4
.L_88:
        /*007c*/ 	.byte	0x04, 0x36
        /*007e*/ 	.short	(.L_90 - .L_89)
.L_89:
        /*0080*/ 	.word	0x00000008
.L_90:


//--------------------- .nv.info._Z15B_shared_kernalPiiii --------------------------
	.section	.nv.info._Z15B_shared_kernalPiiii,"",@"SHT_CUDA_INFO"
	.sectionflags	@""
	.align	4


	//----- nvinfo : EIATTR_CUDA_API_VERSION
	.align		4
        /*0000*/ 	.byte	0x04, 0x37
        /*0002*/ 	.short	(.L_92 - .L_91)
.L_91:
        /*0004*/ 	.word	0x00000082


	//----- nvinfo : EIATTR_KPARAM_INFO
	.align		4
.L_92:
        /*0008*/ 	.byte	0x04, 0x17
        /*000a*/ 	.short	(.L_94 - .L_93)
.L_93:
        /*000c*/ 	.word	0x00000000
        /*0010*/ 	.short	0x0003
        /*0012*/ 	.short	0x0010
        /*0014*/ 	.byte	0x00, 0xf0, 0x11, 0x00


	//----- nvinfo : EIATTR_KPARAM_INFO
	.align		4
.L_94:
        /*0018*/ 	.byte	0x04, 0x17
        /*001a*/ 	.short	(.L_96 - .L_95)
.L_95:
        /*001c*/ 	.word	0x00000000
        /*0020*/ 	.short	0x0002
        /*0022*/ 	.short	0x000c
        /*0024*/ 	.byte	0x00, 0xf0, 0x11, 0x00


	//----- nvinfo : EIATTR_KPARAM_INFO
	.align		4
.L_96:
        /*0028*/ 	.byte	0x04, 0x17
        /*002a*/ 	.short	(.L_98 - .L_97)
.L_97:
        /*002c*/ 	.word	0x00000000
        /*0030*/ 	.short	0x0001
        /*0032*/ 	.short	0x0008
        /*0034*/ 	.byte	0x00, 0xf0, 0x11, 0x00


	//----- nvinfo : EIATTR_KPARAM_INFO
	.align		4
.L_98:
        /*0038*/ 	.byte	0x04, 0x17
        /*003a*/ 	.short	(.L_100 - .L_99)
.L_99:
        /*003c*/ 	.word	0x00000000
        /*0040*/ 	.short	0x0000
        /*0042*/ 	.short	0x0000
        /*0044*/ 	.byte	0x00, 0xf5, 0x21, 0x00


	//----- nvinfo : EIATTR_SPARSE_MMA_MASK
	.align		4
.L_100:
        /*0048*/ 	.byte	0x03, 0x50
        /*004a*/ 	.short	0x0000


	//----- nvinfo : EIATTR_MAXREG_COUNT
	.align		4
        /*004c*/ 	.byte	0x03, 0x1b
        /*004e*/ 	.short	0x00ff


	//----- nvinfo : EIATTR_NUM_BARRIERS
	.align		4
        /*0050*/ 	.byte	0x02, 0x4c
        /*0052*/ 	.byte	0x01
	.zero		1


	//----- nvinfo : EIATTR_MERCURY_ISA_VERSION
	.align		4
        /*0054*/ 	.byte	0x03, 0x5f
        /*0056*/ 	.short	0x0101


	//----- nvinfo : EIATTR_VRC_CTA_INIT_COUNT
	.align		4
        /*0058*/ 	.byte	0x02, 0x4a
	.zero		1
	.zero		1


	//----- nvinfo : EIATTR_EXIT_INSTR_OFFSETS
	.align		4
        /*005c*/ 	.byte	0x04, 0x1c
        /*005e*/ 	.short	(.L_102 - .L_101)


	//   ....[0]....
.L_101:
        /*0060*/ 	.word	0x00000080


	//   ....[1]....
        /*0064*/ 	.word	0x00001320


	//----- nvinfo : EIATTR_CRS_STACK_SIZE
	.align		4
.L_102:
        /*0068*/ 	.byte	0x04, 0x1e
        /*006a*/ 	.short	(.L_104 - .L_103)
.L_103:
        /*006c*/ 	.word	0x00000000


	//----- nvinfo : EIATTR_CBANK_PARAM_SIZE
	.align		4
.L_104:
        /*0070*/ 	.byte	0x03, 0x19
        /*0072*/ 	.short	0x0014


	//----- nvinfo : EIATTR_PARAM_CBANK
	.align		4
        /*0074*/ 	.byte	0x04, 0x0a
        /*0076*/ 	.short	(.L_106 - .L_105)
	.align		4
.L_105:
        /*0078*/ 	.word	index@(.nv.constant0._Z15B_shared_kernalPiiii)
        /*007c*/ 	.short	0x0380
        /*007e*/ 	.short	0x0014


	//----- nvinfo : EIATTR_SW_WAR
	.align		4
.L_106:
        /*0080*/ 	.byte	0x04, 0x36
        /*0082*/ 	.short	(.L_108 - .L_107)
.L_107:
        /*0084*/ 	.word	0x00000008
.L_108:


//--------------------- .nv.callgraph             --------------------------
	.section	.nv.callgraph,"",@"SHT_CUDA_CALLGRAPH"
	.align	4
	.sectionentsize	8
	.align		4
        /*0000*/ 	.word	0x00000000
	.align		4
        /*0004*/ 	.word	0xffffffff
	.align		4
        /*0008*/ 	.word	0x00000000
	.align		4
        /*000c*/ 	.word	0xfffffffe
	.align		4
        /*0010*/ 	.word	0x00000000
	.align		4
        /*0014*/ 	.word	0xfffffffd
	.align		4
        /*0018*/ 	.word	0x00000000
	.align		4
        /*001c*/ 	.word	0xfffffffc


//--------------------- .nv.constant4             --------------------------
	.section	.nv.constant4,"a",@progbits
	.align	8
	.align		8
.nv.constant4:
        /*0000*/ 	.dword	_ZN34_INTERNAL_31f4ee84_4_k_cu_525824464cuda3std3__45__cpo5beginE
	.align		8
        /*0008*/ 	.dword	_ZN34_INTERNAL_31f4ee84_4_k_cu_525824464cuda3std3__45__cpo3endE
	.align		8
        /*0010*/ 	.dword	_ZN34_INTERNAL_31f4ee84_4_k_cu_525824464cuda3std3__45__cpo6cbeginE
	.align		8
        /*0018*/ 	.dword	_ZN34_INTERNAL_31f4ee84_4_k_cu_525824464cuda3std3__45__cpo4cendE
	.align		8
        /*0020*/ 	.dword	_ZN34_INTERNAL_31f4ee84_4_k_cu_525824464cuda3std3__45__cpo6rbeginE
	.align		8
        /*0028*/ 	.dword	_ZN34_INTERNAL_31f4ee84_4_k_cu_525824464cuda3std3__45__cpo4rendE
	.align		8
        /*0030*/ 	.dword	_ZN34_INTERNAL_31f4ee84_4_k_cu_525824464cuda3std3__45__cpo7crbeginE
	.align		8
        /*0038*/ 	.dword	_ZN34_INTERNAL_31f4ee84_4_k_cu_525824464cuda3std3__45__cpo5crendE
	.align		8
        /*0040*/ 	.dword	_ZN34_INTERNAL_31f4ee84_4_k_cu_525824464cuda3std3__436_GLOBAL__N__31f4ee84_4_k_cu_525824466ignoreE
	.align		8
        /*0048*/ 	.dword	_ZN34_INTERNAL_31f4ee84_4_k_cu_525824464cuda3std3__419piecewise_constructE
	.align		8
        /*0050*/ 	.dword	_ZN34_INTERNAL_31f4ee84_4_k_cu_525824464cuda3std3__48in_placeE
	.align		8
        /*0058*/ 	.dword	_ZN34_INTERNAL_31f4ee84_4_k_cu_525824464cuda3std3__420unreachable_sentinelE
	.align		8
        /*0060*/ 	.dword	_ZN34_INTERNAL_31f4ee84_4_k_cu_525824464cuda3std3__47nulloptE
	.align		8
        /*0068*/ 	.dword	_ZN34_INTERNAL_31f4ee84_4_k_cu_525824464cuda3std3__48unexpectE
	.align		8
        /*0070*/ 	.dword	_ZN34_INTERNAL_31f4ee84_4_k_cu_525824464cuda3std6ranges3__45__cpo4swapE
	.align		8
        /*0078*/ 	.dword	_ZN34_INTERNAL_31f4ee84_4_k_cu_525824464cuda3std6ranges3__45__cpo9iter_moveE
	.align		8
        /*0080*/ 	.dword	_ZN34_INTERNAL_31f4ee84_4_k_cu_525824464cuda3std6ranges3__45__cpo5beginE
	.align		8
        /*0088*/ 	.dword	_ZN34_INTERNAL_31f4ee84_4_k_cu_525824464cuda3std6ranges3__45__cpo3endE
	.align		8
        /*0090*/ 	.dword	_ZN34_INTERNAL_31f4ee84_4_k_cu_525824464cuda3std6ranges3__45__cpo6cbeginE
	.align		8
        /*0098*/ 	.dword	_ZN34_INTERNAL_31f4ee84_4_k_cu_525824464cuda3std6ranges3__45__cpo4cendE
	.align		8
        /*00a0*/ 	.dword	_ZN34_INTERNAL_31f4ee84_4_k_cu_525824464cuda3std6ranges3__45__cpo7advanceE
	.align		8
        /*00a8*/ 	.dword	_ZN34_INTERNAL_31f4ee84_4_k_cu_525824464cuda3std6ranges3__45__cpo9iter_swapE
	.align		8
        /*00b0*/ 	.dword	_ZN34_INTERNAL_31f4ee84_4_k_cu_525824464cuda3std6ranges3__45__cpo4nextE
	.align		8
        /*00b8*/ 	.dword	_ZN34_INTERNAL_31f4ee84_4_k_cu_525824464cuda3std6ranges3__45__cpo4prevE
	.align		8
        /*00c0*/ 	.dword	_ZN34_INTERNAL_31f4ee84_4_k_cu_525824464cuda3std6ranges3__45__cpo4dataE
	.align		8
        /*00c8*/ 	.dword	_ZN34_INTERNAL_31f4ee84_4_k_cu_525824464cuda3std6ranges3__45__cpo5cdataE
	.align		8
        /*00d0*/ 	.dword	_ZN34_INTERNAL_31f4ee84_4_k_cu_525824464cuda3std6ranges3__45__cpo4sizeE
	.align		8
        /*00d8*/ 	.dword	_ZN34_INTERNAL_31f4ee84_4_k_cu_525824464cuda3std6ranges3__45__cpo5ssizeE
	.align		8
        /*00e0*/ 	.dword	_ZN34_INTERNAL_31f4ee84_4_k_cu_525824464cuda3std6ranges3__45__cpo8distanceE
	.align		8
        /*00e8*/ 	.dword	_ZN34_INTERNAL_31f4ee84_4_k_cu_525824466thrust24THRUST_300001_SM_1000_NS8cuda_cub3parE
	.align		8
        /*00f0*/ 	.dword	_ZN34_INTERNAL_31f4ee84_4_k_cu_525824466thrust24THRUST_300001_SM_1000_NS8cuda_cub10par_nosyncE
	.align		8
        /*00f8*/ 	.dword	_ZN34_INTERNAL_31f4ee84_4_k_cu_525824466thrust24THRUST_300001_SM_1000_NS6system6detail10sequential3seqE
	.align		8
        /*0100*/ 	.dword	_ZN34_INTERNAL_31f4ee84_4_k_cu_525824466thrust24THRUST_300001_SM_1000_NS6system3cpp3parE
	.align		8
        /*0108*/ 	.dword	_ZN34_INTERNAL_31f4ee84_4_k_cu_525824466thrust24THRUST_300001_SM_1000_NS12placeholders2_1E
	.align		8
        /*0110*/ 	.dword	_ZN34_INTERNAL_31f4ee84_4_k_cu_525824466thrust24THRUST_300001_SM_1000_NS12placeholders2_2E
	.align		8
        /*0118*/ 	.dword	_ZN34_INTERNAL_31f4ee84_4_k_cu_525824466thrust24THRUST_300001_SM_1000_NS12placeholders2_3E
	.align		8
        /*0120*/ 	.dword	_ZN34_INTERNAL_31f4ee84_4_k_cu_525824466thrust24THRUST_300001_SM_1000_NS12placeholders2_4E
	.align		8
        /*0128*/ 	.dword	_ZN34_INTERNAL_31f4ee84_4_k_cu_525824466thrust24THRUST_300001_SM_1000_NS12placeholders2_5E
	.align		8
        /*0130*/ 	.dword	_ZN34_INTERNAL_31f4ee84_4_k_cu_525824466thrust24THRUST_300001_SM_1000_NS12placeholders2_6E
	.align		8
        /*0138*/ 	.dword	_ZN34_INTERNAL_31f4ee84_4_k_cu_525824466thrust24THRUST_300001_SM_1000_NS12placeholders2_7E
	.align		8
        /*0140*/ 	.dword	_ZN34_INTERNAL_31f4ee84_4_k_cu_525824466thrust24THRUST_300001_SM_1000_NS12placeholders2_8E
	.align		8
        /*0148*/ 	.dword	_ZN34_INTERNAL_31f4ee84_4_k_cu_525824466thrust24THRUST_300001_SM_1000_NS12placeholders2_9E
	.align		8
        /*0150*/ 	.dword	_ZN34_INTERNAL_31f4ee84_4_k_cu_525824466thrust24THRUST_300001_SM_1000_NS12placeholders3_10E
	.align		8
        /*0158*/ 	.dword	_ZN34_INTERNAL_31f4ee84_4_k_cu_525824466thrust24THRUST_300001_SM_1000_NS3seqE
	.align		8
        /*0160*/ 	.dword	_ZN34_INTERNAL_31f4ee84_4_k_cu_525824466thrust24THRUST_300001_SM_1000_NS6deviceE


//--------------------- .text._ZN3cub18CUB_300001_SM_10006detail11EmptyKernelIvEEvv --------------------------
	.section	.text._ZN3cub18CUB_300001_SM_10006detail11EmptyKernelIvEEvv,"ax",@progbits
	.align	128
        .global         _ZN3cub18CUB_300001_SM_10006detail11EmptyKernelIvEEvv
        .type           _ZN3cub18CUB_300001_SM_10006detail11EmptyKernelIvEEvv,@function
        .size           _ZN3cub18CUB_300001_SM_10006detail11EmptyKernelIvEEvv,(.L_x_54 - _ZN3cub18CUB_300001_SM_10006detail11EmptyKernelIvEEvv)
        .other          _ZN3cub18CUB_300001_SM_10006detail11EmptyKernelIvEEvv,@"STO_CUDA_ENTRY STV_DEFAULT"
_ZN3cub18CUB_300001_SM_10006detail11EmptyKernelIvEEvv:
.text._ZN3cub18CUB_300001_SM_10006detail11EmptyKernelIvEEvv:
[----:B------:R-:W-:Y:S01]  /*0000*/  LDC R1, c[0x0][0x37c] ;  /* 0x0000df00ff017b82 */ /* 0x000fe20000000800 */
[----:B------:R-:W-:Y:S05]  /*0010*/  EXIT ;  /* 0x000000000000794d */ /* 0x000fea0003800000 */
.L_x_0:
[----:B------:R-:W-:-:S00]  /*0020*/  BRA `(.L_x_0) ;  /* 0xfffffffc00fc7947 */ /* 0x000fc0000383ffff */
[----:B------:R-:W-:-:S00]  /*0030*/  NOP ;  /* 0x0000000000007918 */ /* 0x000fc00000000000 */
        /* <DEDUP_REMOVED lines=12> */
.L_x_54:


//--------------------- .text._Z15B_global_kernalPiiii --------------------------
	.section	.text._Z15B_global_kernalPiiii,"ax",@progbits
	.align	128
        .global         _Z15B_global_kernalPiiii
        .type           _Z15B_global_kernalPiiii,@function
        .size           _Z15B_global_kernalPiiii,(.L_x_52 - _Z15B_global_kernalPiiii)
        .other          _Z15B_global_kernalPiiii,@"STO_CUDA_ENTRY STV_DEFAULT"
_Z15B_global_kernalPiiii:
.text._Z15B_global_kernalPiiii:
[----:B------:R-:W-:Y:S01]  /*0000*/  LDC R1, c[0x0][0x37c] ;  /* 0x0000df00ff017b82 */ /* 0x000fe20000000800 */
[----:B------:R-:W0:Y:S07]  /*0010*/  LDCU.64 UR12, c[0x0][0x388] ;  /* 0x00007100ff0c77ac */ /* 0x000e2e0008000a00 */
[----:B------:R-:W1:Y:S01]  /*0020*/  S2UR UR7, SR_CTAID.X ;  /* 0x00000000000779c3 */ /* 0x000e620000002500 */
[----:B------:R-:W-:Y:S02]  /*0030*/  UMOV UR8, 0x1 ;  /* 0x0000000100087882 */ /* 0x000fe40000000000 */
[----:B0-----:R-:W-:-:S02]  /*0040*/  USHF.L.U32 UR6, UR8, UR12, URZ ;  /* 0x0000000c08067299 */ /* 0x001fc400080006ff */
[----:B------:R-:W-:Y:S02]  /*0050*/  USHF.R.S32.HI UR19, URZ, 0x1f, UR13 ;  /* 0x0000001fff137899 */ /* 0x000fe4000801140d */
[----:B------:R-:W-:Y:S02]  /*0060*/  USHF.R.S32.HI UR9, URZ, 0x1f, UR6 ;  /* 0x0000001fff097899 */ /* 0x000fe40008011406 */
[----:B-1----:R-:W-:Y:S02]  /*0070*/  UIMAD.WIDE.U32 UR4, UR6, UR7, URZ ;  /* 0x00000007060472a5 */ /* 0x002fe4000f8e00ff */
[----:B------:R-:W-:Y:S02]  /*0080*/  UIMAD UR11, UR9, UR7, URZ ;  /* 0x00000007090b72a4 */ /* 0x000fe4000f8e02ff */
[----:B------:R-:W-:Y:S02]  /*0090*/  UISETP.GE.U32.AND UP0, UPT, UR4, UR13, UPT ;  /* 0x0000000d0400728c */ /* 0x000fe4000bf06070 */
[----:B------:R-:W-:-:S04]  /*00a0*/  UIADD3 UR11, UPT, UPT, UR5, UR11, URZ ;  /* 0x0000000b050b7290 */ /* 0x000fc8000fffe0ff */
[----:B------:R-:W-:-:S06]  /*00b0*/  UISETP.GE.U32.AND.EX UP0, UPT, UR11, UR19, UPT, UP0 ;  /* 0x000000130b00728c */ /* 0x000fcc000bf06100 */
[----:B------:R-:W-:-:S13]  /*00c0*/  PLOP3.LUT P0, PT, PT, PT, UP0, 0x80, 0x8 ;  /* 0x000000000008781c */ /* 0x000fda0003f0f008 */
[----:B------:R-:W-:Y:S05]  /*00d0*/  @P0 EXIT ;  /* 0x000000000000094d */ /* 0x000fea0003800000 */
[----:B------:R-:W0:Y:S01]  /*00e0*/  S2R R0, SR_TID.X ;  /* 0x0000000000007919 */ /* 0x000e220000002100 */
[----:B------:R-:W0:Y:S01]  /*00f0*/  LDCU UR12, c[0x0][0x360] ;  /* 0x00006c00ff0c77ac */ /* 0x000e220008000800 */
[----:B------:R-:W-:Y:S01]  /*0100*/  BSSY.RECONVERGENT B0, `(.L_x_1) ;  /* 0x0000030000007945 */ /* 0x000fe20003800200 */
[----:B------:R-:W-:Y:S02]  /*0110*/  USHF.R.U32.HI UR26, URZ, 0x1, UR9 ;  /* 0x00000001ff1a7899 */ /* 0x000fe40008011609 */
[----:B------:R-:W-:Y:S01]  /*0120*/  USHF.R.U64 UR25, UR6, 0x1, UR9 ;  /* 0x0000000106197899 */ /* 0x000fe20008001209 */
[----:B------:R-:W1:Y:S03]  /*0130*/  LDCU UR5, c[0x0][0x390] ;  /* 0x00007200ff0577ac */ /* 0x000e660008000800 */
[----:B------:R-:W-:Y:S01]  /*0140*/  IMAD.U32 R4, RZ, RZ, UR26 ;  /* 0x0000001aff047e24 */ /* 0x000fe2000f8e00ff */
[----:B------:R-:W-:Y:S01]  /*0150*/  UMOV UR10, UR4 ;  /* 0x00000004000a7c82 */ /* 0x000fe20008000000 */
[----:B-1----:R-:W-:-:S04]  /*0160*/  USHF.L.U32 UR8, UR8, UR5, URZ ;  /* 0x0000000508087299 */ /* 0x002fc800080006ff */
[----:B------:R-:W-:Y:S01]  /*0170*/  USHF.R.S32.HI UR20, URZ, 0x1f, UR8 ;  /* 0x0000001fff147899 */ /* 0x000fe20008011408 */
[----:B0-----:R-:W-:-:S04]  /*0180*/  IADD3 R2, P0, PT, R0, UR12, RZ ;  /* 0x0000000c00027c10 */ /* 0x001fc8000ff1e0ff */
[C---:B------:R-:W-:Y:S01]  /*0190*/  ISETP.LT.U32.AND P1, PT, R2.reuse, UR25, PT ;  /* 0x0000001902007c0c */ /* 0x040fe2000bf21070 */
[----:B------:R-:W-:Y:S01]  /*01a0*/  IMAD.X R3, RZ, RZ, RZ, P0 ;  /* 0x000000ffff037224 */ /* 0x000fe200000e06ff */
[----:B------:R-:W-:-:S04]  /*01b0*/  ISETP.GE.U32.AND P0, PT, R2, UR25, PT ;  /* 0x0000001902007c0c */ /* 0x000fc8000bf06070 */
[----:B------:R-:W-:Y:S02]  /*01c0*/  ISETP.GT.U32.AND.EX P1, PT, R4, R3, PT, P1 ;  /* 0x000000030400720c */ /* 0x000fe40003f24110 */
[C---:B------:R-:W-:Y:S02]  /*01d0*/  ISETP.GE.U32.AND.EX P0, PT, R3.reuse, UR26, PT, P0 ;  /* 0x0000001a03007c0c */ /* 0x040fe4000bf06100 */
[----:B------:R-:W-:Y:S02]  /*01e0*/  SEL R5, R2, UR25, !P1 ;  /* 0x0000001902057c07 */ /* 0x000fe4000c800000 */
[----:B------:R-:W-:Y:S02]  /*01f0*/  SEL R6, RZ, 0x1, P0 ;  /* 0x00000001ff067807 */ /* 0x000fe40000000000 */
[----:B------:R-:W-:Y:S02]  /*0200*/  SEL R4, R3, UR26, !P1 ;  /* 0x0000001a03047c07 */ /* 0x000fe4000c800000 */
[----:B------:R-:W-:-:S04]  /*0210*/  IADD3 R34, P0, P1, R5, -R2, -R6 ;  /* 0x8000000205227210 */ /* 0x000fc8000791e806 */
[----:B------:R-:W-:-:S04]  /*0220*/  IADD3.X R33, PT, PT, R4, -0x1, ~R3, P0, P1 ;  /* 0xffffffff04217810 */ /* 0x000fc800007e2c03 */
[----:B------:R-:W-:-:S13]  /*0230*/  ISETP.NE.U32.AND P0, PT, R33, RZ, PT ;  /* 0x000000ff2100720c */ /* 0x000fda0003f05070 */
[----:B------:R-:W-:Y:S05]  /*0240*/  @P0 BRA `(.L_x_2) ;  /* 0x0000000000500947 */ /* 0x000fea0003800000 */
[----:B------:R-:W0:Y:S01]  /*0250*/  I2F.U32.RP R7, UR12 ;  /* 0x0000000c00077d06 */ /* 0x000e220008209000 */
[----:B------:R-:W-:Y:S01]  /*0260*/  ISETP.NE.U32.AND P2, PT, RZ, UR12, PT ;  /* 0x0000000cff007c0c */ /* 0x000fe2000bf45070 */
[----:B------:R-:W-:-:S06]  /*0270*/  IMAD.MOV.U32 R33, RZ, RZ, RZ ;  /* 0x000000ffff217224 */ /* 0x000fcc00078e00ff */
[----:B0-----:R-:W0:Y:S02]  /*0280*/  MUFU.RCP R7, R7 ;  /* 0x0000000700077308 */ /* 0x001e240000001000 */
[----:B0-----:R-:W-:-:S06]  /*0290*/  VIADD R4, R7, 0xffffffe ;  /* 0x0ffffffe07047836 */ /* 0x001fcc0000000000 */
[----:B------:R0:W1:Y:S02]  /*02a0*/  F2I.FTZ.U32.TRUNC.NTZ R5, R4 ;  /* 0x0000000400057305 */ /* 0x000064000021f000 */
[----:B0-----:R-:W-:Y:S02]  /*02b0*/  IMAD.MOV.U32 R4, RZ, RZ, RZ ;  /* 0x000000ffff047224 */ /* 0x001fe400078e00ff */
[----:B-1----:R-:W-:-:S04]  /*02c0*/  IMAD.MOV R9, RZ, RZ, -R5 ;  /* 0x000000ffff097224 */ /* 0x002fc800078e0a05 */
[----:B------:R-:W-:-:S04]  /*02d0*/  IMAD R9, R9, UR12, RZ ;  /* 0x0000000c09097c24 */ /* 0x000fc8000f8e02ff */
[----:B------:R-:W-:-:S06]  /*02e0*/  IMAD.HI.U32 R5, R5, R9, R4 ;  /* 0x0000000905057227 */ /* 0x000fcc00078e0004 */
[----:B------:R-:W-:-:S04]  /*02f0*/  IMAD.HI.U32 R32, R5, R34, RZ ;  /* 0x0000002205207227 */ /* 0x000fc800078e00ff */
[----:B------:R-:W-:-:S04]  /*0300*/  IMAD.MOV R5, RZ, RZ, -R32 ;  /* 0x000000ffff057224 */ /* 0x000fc800078e0a20 */
[----:B------:R-:W-:-:S05]  /*0310*/  IMAD R5, R5, UR12, R34 ;  /* 0x0000000c05057c24 */ /* 0x000fca000f8e0222 */
[----:B------:R-:W-:-:S13]  /*0320*/  ISETP.GE.U32.AND P0, PT, R5, UR12, PT ;  /* 0x0000000c05007c0c */ /* 0x000fda000bf06070 */
[----:B------:R-:W-:Y:S02]  /*0330*/  @P0 VIADD R5, R5, -UR12 ;  /* 0x8000000c05050c36 */ /* 0x000fe40008000000 */
[----:B------:R-:W-:-:S03]  /*0340*/  @P0 VIADD R32, R32, 0x1 ;  /* 0x0000000120200836 */ /* 0x000fc60000000000 */
[----:B------:R-:W-:-:S13]  /*0350*/  ISETP.GE.U32.AND P1, PT, R5, UR12, PT ;  /* 0x0000000c05007c0c */ /* 0x000fda000bf26070 */
[----:B------:R-:W-:Y:S01]  /*0360*/  @P1 VIADD R32, R32, 0x1 ;  /* 0x0000000120201836 */ /* 0x000fe20000000000 */
[----:B------:R-:W-:Y:S01]  /*0370*/  @!P2 LOP3.LUT R32, RZ, UR12, RZ, 0x33, !PT ;  /* 0x0000000cff20ac12 */ /* 0x000fe2000f8e33ff */
[----:B------:R-:W-:Y:S06]  /*0380*/  BRA `(.L_x_3) ;  /* 0x00000000001c7947 */ /* 0x000fec0003800000 */
.L_x_2:
[----:B------:R-:W-:Y:S01]  /*0390*/  IMAD.U32 R32, RZ, RZ, UR12 ;  /* 0x0000000cff207e24 */ /* 0x000fe2000f8e00ff */
[----:B------:R-:W-:Y:S01]  /*03a0*/  MOV R4, 0x3d0 ;  /* 0x000003d000047802 */ /* 0x000fe20000000f00 */
[----:B------:R-:W-:-:S07]  /*03b0*/  IMAD.MOV.U32 R31, RZ, RZ, RZ ;  /* 0x000000ffff1f7224 */ /* 0x000fce00078e00ff */
[----:B------:R-:W-:Y:S05]  /*03c0*/  CALL.REL.NOINC `($__internal_0_$__cuda_sm20_div_u64) ;  /* 0x0000001800547944 */ /* 0x000fea0003c00000 */
[----:B------:R-:W-:-:S04]  /*03d0*/  LOP3.LUT R33, R33, R32, RZ, 0x3c, !PT ;  /* 0x0000002021217212 */ /* 0x000fc800078e3cff */
[----:B------:R-:W-:-:S04]  /*03e0*/  LOP3.LUT R32, R33, R32, RZ, 0x3c, !PT ;  /* 0x0000002021207212 */ /* 0x000fc800078e3cff */
[----:B------:R-:W-:-:S07]  /*03f0*/  LOP3.LUT R33, R33, R32, RZ, 0x3c, !PT ;  /* 0x0000002021217212 */ /* 0x000fce00078e3cff */
.L_x_3:
[----:B------:R-:W-:Y:S05]  /*0400*/  BSYNC.RECONVERGENT B0 ;  /* 0x0000000000007941 */ /* 0x000fea0003800200 */
.L_x_1:
[----:B------:R-:W0:Y:S01]  /*0410*/  LDCU UR5, c[0x0][0x370] ;  /* 0x00006e00ff0577ac */ /* 0x000e220008000800 */
[----:B------:R-:W-:Y:S02]  /*0420*/  IADD3 R5, P1, PT, R2, UR12, RZ ;  /* 0x0000000c02057c10 */ /* 0x000fe4000ff3e0ff */
[----:B------:R-:W-:Y:S01]  /*0430*/  IADD3 R6, P0, PT, R32, R6, RZ ;  /* 0x0000000620067210 */ /* 0x000fe20007f1e0ff */
[----:B------:R-:W-:Y:S02]  /*0440*/  USHF.L.U32 UR13, UR12, 0x2, URZ ;  /* 0x000000020c0d7899 */ /* 0x000fe400080006ff */
[----:B------:R-:W-:Y:S01]  /*0450*/  IADD3 R7, P2, PT, R5, UR12, RZ ;  /* 0x0000000c05077c10 */ /* 0x000fe2000ff5e0ff */
[----:B------:R-:W-:Y:S01]  /*0460*/  USHF.L.U64.HI UR31, UR25, 0x2, UR26 ;  /* 0x00000002191f7899 */ /* 0x000fe2000801021a */
[----:B------:R-:W-:Y:S01]  /*0470*/  IMAD.X R8, RZ, RZ, R3, P1 ;  /* 0x000000ffff087224 */ /* 0x000fe200008e0603 */
[----:B------:R-:W-:Y:S01]  /*0480*/  USHF.L.U32 UR30, UR25, 0x2, URZ ;  /* 0x00000002191e7899 */ /* 0x000fe200080006ff */
[----:B------:R-:W-:Y:S01]  /*0490*/  IMAD.X R9, RZ, RZ, R33, P0 ;  /* 0x000000ffff097224 */ /* 0x000fe200000e0621 */
[----:B------:R-:W-:Y:S01]  /*04a0*/  USHF.L.U32 UR17, UR12, 0x3, URZ ;  /* 0x000000030c117899 */ /* 0x000fe200080006ff */
[----:B------:R-:W-:Y:S01]  /*04b0*/  LOP3.LUT R10, R6, 0x3, RZ, 0xc0, !PT ;  /* 0x00000003060a7812 */ /* 0x000fe200078ec0ff */
[----:B------:R-:W-:Y:S01]  /*04c0*/  USHF.R.U32.HI UR16, URZ, 0x1e, UR12 ;  /* 0x0000001eff107899 */ /* 0x000fe2000801160c */
[----:B------:R-:W-:Y:S01]  /*04d0*/  IADD3.X R11, PT, PT, RZ, R8, RZ, P2, !PT ;  /* 0x00000008ff0b7210 */ /* 0x000fe200017fe4ff */
[----:B------:R-:W-:-:S02]  /*04e0*/  USHF.R.U32.HI UR18, URZ, 0x1d, UR12 ;  /* 0x0000001dff127899 */ /* 0x000fc4000801160c */
[----:B------:R-:W-:Y:S02]  /*04f0*/  UIADD3 UR23, UP0, UPT, UR17, UR30, URZ ;  /* 0x0000001e11177290 */ /* 0x000fe4000ff1e0ff */
[----:B0-----:R-:W-:Y:S02]  /*0500*/  UIMAD.WIDE.U32 UR6, UR6, UR5, URZ ;  /* 0x00000005060672a5 */ /* 0x001fe4000f8e00ff */
[----:B------:R-:W-:Y:S02]  /*0510*/  UIADD3 UR21, UP1, UPT, UR13, UR30, URZ ;  /* 0x0000001e0d157290 */ /* 0x000fe4000ff3e0ff */
[----:B------:R-:W-:Y:S02]  /*0520*/  UIMAD UR5, UR9, UR5, URZ ;  /* 0x00000005090572a4 */ /* 0x000fe4000f8e02ff */
[----:B------:R-:W-:Y:S01]  /*0530*/  UIMAD.WIDE.U32 UR28, UR12, 0xc, UR30 ;  /* 0x0000000c0c1c78a5 */ /* 0x000fe2000f8e001e */
[----:B------:R-:W-:Y:S01]  /*0540*/  UMOV UR4, URZ ;  /* 0x000000ff00047c82 */ /* 0x000fe20008000000 */
[----:B------:R-:W0:Y:S01]  /*0550*/  LDCU.64 UR14, c[0x0][0x358] ;  /* 0x00006b00ff0e77ac */ /* 0x000e220008000a00 */
[----:B------:R-:W-:-:S02]  /*0560*/  UIADD3.X UR24, UPT, UPT, UR18, UR31, URZ, UP0, !UPT ;  /* 0x0000001f12187290 */ /* 0x000fc400087fe4ff */
[----:B------:R-:W-:Y:S02]  /*0570*/  UIADD3.X UR22, UPT, UPT, UR16, UR31, URZ, UP1, !UPT ;  /* 0x0000001f10167290 */ /* 0x000fe40008ffe4ff */
[----:B------:R-:W-:Y:S02]  /*0580*/  UIADD3 UR5, UPT, UPT, UR7, UR5, URZ ;  /* 0x0000000507057290 */ /* 0x000fe4000fffe0ff */
[----:B------:R-:W-:-:S12]  /*0590*/  UIADD3 UR9, UPT, UPT, UR29, UR4, URZ ;  /* 0x000000041d097290 */ /* 0x000fd8000fffe0ff */
.L_x_30:
[----:B------:R-:W-:Y:S01]  /*05a0*/  IMAD.U32 R4, RZ, RZ, UR26 ;  /* 0x0000001aff047e24 */ /* 0x000fe2000f8e00ff */
[----:B------:R-:W-:Y:S01]  /*05b0*/  ISETP.LT.U32.AND P0, PT, R0, UR25, PT ;  /* 0x0000001900007c0c */ /* 0x000fe2000bf01070 */
[----:B------:R-:W-:Y:S03]  /*05c0*/  BSSY.RECONVERGENT B0, `(.L_x_4) ;  /* 0x000016e000007945 */ /* 0x000fe60003800200 */
[----:B------:R-:W-:-:S13]  /*05d0*/  ISETP.GT.U32.AND.EX P0, PT, R4, RZ, PT, P0 ;  /* 0x000000ff0400720c */ /* 0x000fda0003f04100 */
[----:B------:R-:W-:Y:S05]  /*05e0*/  @!P0 BRA `(.L_x_5) ;  /* 0x0000001400ac8947 */ /* 0x000fea0003800000 */
[----:B------:R-:W-:Y:S01]  /*05f0*/  ISETP.NE.U32.AND P0, PT, R10, 0x3, PT ;  /* 0x000000030a00780c */ /* 0x000fe20003f05070 */
[----:B------:R-:W-:Y:S01]  /*0600*/  BSSY.RECONVERGENT B1, `(.L_x_6) ;  /* 0x0000099000017945 */ /* 0x000fe20003800200 */
[----:B------:R-:W-:Y:S02]  /*0610*/  IMAD.MOV.U32 R12, RZ, RZ, R0 ;  /* 0x000000ffff0c7224 */ /* 0x000fe400078e0000 */
[----:B------:R-:W-:Y:S01]  /*0620*/  ISETP.NE.AND.EX P0, PT, RZ, RZ, PT, P0 ;  /* 0x000000ffff00720c */ /* 0x000fe20003f05300 */
[----:B------:R-:W-:-:S12]  /*0630*/  IMAD.MOV.U32 R13, RZ, RZ, RZ ;  /* 0x000000ffff0d7224 */ /* 0x000fd800078e00ff */
[----:B------:R-:W-:Y:S05]  /*0640*/  @!P0 BRA `(.L_x_7) ;  /* 0x0000000800508947 */ /* 0x000fea0003800000 */
[----:B------:R-:W1:Y:S01]  /*0650*/  LDCU.64 UR32, c[0x0][0x380] ;  /* 0x00007000ff2077ac */ /* 0x000e620008000a00 */
[----:B------:R-:W-:-:S05]  /*0660*/  IADD3 R15, P0, PT, R0, UR10, RZ ;  /* 0x0000000a000f7c10 */ /* 0x000fca000ff1e0ff */
[----:B------:R-:W-:Y:S01]  /*0670*/  IMAD.X R14, RZ, RZ, UR11, P0 ;  /* 0x0000000bff0e7e24 */ /* 0x000fe200080e06ff */
[----:B-1----:R-:W-:-:S04]  /*0680*/  LEA R16, P0, R15, UR32, 0x2 ;  /* 0x000000200f107c11 */ /* 0x002fc8000f8010ff */
[----:B------:R-:W-:Y:S02]  /*0690*/  LEA.HI.X R17, R15, UR33, R14, 0x2, P0 ;  /* 0x000000210f117c11 */ /* 0x000fe400080f140e */
[----:B------:R-:W-:-:S03]  /*06a0*/  IADD3 R18, P0, PT, R16, UR30, RZ ;  /* 0x0000001e10127c10 */ /* 0x000fc6000ff1e0ff */
[----:B0-----:R0:W5:Y:S01]  /*06b0*/  LDG.E R13, desc[UR14][R16.64] ;  /* 0x0000000e100d7981 */ /* 0x001162000c1e1900 */
[----:B------:R-:W-:-:S05]  /*06c0*/  IADD3.X R19, PT, PT, R17, UR31, RZ, P0, !PT ;  /* 0x0000001f11137c10 */ /* 0x000fca00087fe4ff */
[----:B------:R0:W5:Y:S01]  /*06d0*/  LDG.E R12, desc[UR14][R18.64] ;  /* 0x0000000e120c7981 */ /* 0x000162000c1e1900 */
[----:B------:R-:W-:-:S04]  /*06e0*/  LOP3.LUT R4, R14, UR20, RZ, 0xfc, !PT ;  /* 0x000000140e047c12 */ /* 0x000fc8000f8efcff */
[----:B------:R-:W-:Y:S01]  /*06f0*/  ISETP.NE.U32.AND P0, PT, R4, RZ, PT ;  /* 0x000000ff0400720c */ /* 0x000fe20003f05070 */
[----:B------:R-:W-:-:S12]  /*0700*/  BSSY.RECONVERGENT B2, `(.L_x_8) ;  /* 0x000001c000027945 */ /* 0x000fd80003800200 */
[----:B0-----:R-:W-:Y:S05]  /*0710*/  @P0 BRA `(.L_x_9) ;  /* 0x00000000004c0947 */ /* 0x001fea0003800000 */
[----:B------:R-:W0:Y:S01]  /*0720*/  I2F.U32.RP R4, UR8 ;  /* 0x0000000800047d06 */ /* 0x000e220008209000 */
[----:B------:R-:W-:-:S07]  /*0730*/  ISETP.NE.U32.AND P2, PT, RZ, UR8, PT ;  /* 0x00000008ff007c0c */ /* 0x000fce000bf45070 */
        /* <DEDUP_REMOVED lines=17> */
.L_x_9:
[----:B------:R-:W-:Y:S01]  /*0850*/  IMAD.MOV.U32 R34, RZ, RZ, R15 ;  /* 0x000000ffff227224 */ /* 0x000fe200078e000f */
[----:B------:R-:W-:Y:S01]  /*0860*/  MOV R33, R14 ;  /* 0x0000000e00217202 */ /* 0x000fe20000000f00 */
[----:B------:R-:W-:Y:S01]  /*0870*/  IMAD.U32 R32, RZ, RZ, UR8 ;  /* 0x00000008ff207e24 */ /* 0x000fe2000f8e00ff */
[----:B------:R-:W-:Y:S01]  /*0880*/  MOV R4, 0x8b0 ;  /* 0x000008b000047802 */ /* 0x000fe20000000f00 */
[----:B------:R-:W-:-:S07]  /*0890*/  IMAD.U32 R31, RZ, RZ, UR20 ;  /* 0x00000014ff1f7e24 */ /* 0x000fce000f8e00ff */
[----:B-----5:R-:W-:Y:S05]  /*08a0*/  CALL.REL.NOINC `($__internal_0_$__cuda_sm20_div_u64) ;  /* 0x00000014001c7944 */ /* 0x020fea0003c00000 */
[----:B------:R-:W-:-:S07]  /*08b0*/  IMAD.MOV.U32 R22, RZ, RZ, R33 ;  /* 0x000000ffff167224 */ /* 0x000fce00078e0021 */
.L_x_10:
[----:B------:R-:W-:Y:S05]  /*08c0*/  BSYNC.RECONVERGENT B2 ;  /* 0x0000000000027941 */ /* 0x000fea0003800200 */
.L_x_8:
[----:B------:R-:W-:-:S04]  /*08d0*/  LOP3.LUT R22, R22, 0x1, RZ, 0xc0, !PT ;  /* 0x0000000116167812 */ /* 0x000fc800078ec0ff */
[----:B------:R-:W-:-:S04]  /*08e0*/  ISETP.NE.U32.AND P0, PT, R22, 0x1, PT ;  /* 0x000000011600780c */ /* 0x000fc80003f05070 */
[----:B------:R-:W-:-:S04]  /*08f0*/  ISETP.NE.U32.AND.EX P0, PT, RZ, RZ, PT, P0 ;  /* 0x000000ffff00720c */ /* 0x000fc80003f05100 */
[----:B-----5:R-:W-:-:S13]  /*0900*/  ISETP.LE.XOR P0, PT, R13, R12, !P0 ;  /* 0x0000000c0d00720c */ /* 0x020fda0004703a70 */
[----:B------:R0:W-:Y:S04]  /*0910*/  @!P0 STG.E desc[UR14][R16.64], R12 ;  /* 0x0000000c10008986 */ /* 0x0001e8000c10190e */
[----:B------:R1:W-:Y:S01]  /*0920*/  @!P0 STG.E desc[UR14][R18.64], R13 ;  /* 0x0000000d12008986 */ /* 0x0003e2000c10190e */
[----:B------:R-:W-:-:S04]  /*0930*/  ISETP.NE.U32.AND P0, PT, R10, RZ, PT ;  /* 0x000000ff0a00720c */ /* 0x000fc80003f05070 */
[----:B------:R-:W-:Y:S01]  /*0940*/  ISETP.NE.AND.EX P0, PT, RZ, RZ, PT, P0 ;  /* 0x000000ffff00720c */ /* 0x000fe20003f05300 */
[----:B0-----:R-:W-:Y:S02]  /*0950*/  IMAD.MOV.U32 R12, RZ, RZ, R2 ;  /* 0x000000ffff0c7224 */ /* 0x001fe400078e0002 */
[----:B-1----:R-:W-:-:S10]  /*0960*/  IMAD.MOV.U32 R13, RZ, RZ, R3 ;  /* 0x000000ffff0d7224 */ /* 0x002fd400078e0003 */
[----:B------:R-:W-:Y:S05]  /*0970*/  @!P0 BRA `(.L_x_7) ;  /* 0x0000000400848947 */ /* 0x000fea0003800000 */
[----:B------:R-:W-:-:S04]  /*0980*/  IADD3 R16, P0, PT, R16, UR13, RZ ;  /* 0x0000000d10107c10 */ /* 0x000fc8000ff1e0ff */
[----:B------:R-:W-:Y:S02]  /*0990*/  IADD3.X R17, PT, PT, R17, UR16, RZ, P0, !PT ;  /* 0x0000001011117c10 */ /* 0x000fe400087fe4ff */
[----:B------:R-:W-:-:S03]  /*09a0*/  IADD3 R18, P0, PT, R16, UR30, RZ ;  /* 0x0000001e10127c10 */ /* 0x000fc6000ff1e0ff */
[----:B------:R0:W5:Y:S01]  /*09b0*/  LDG.E R13, desc[UR14][R16.64] ;  /* 0x0000000e100d7981 */ /* 0x000162000c1e1900 */
[----:B------:R-:W-:-:S05]  /*09c0*/  IADD3.X R19, PT, PT, R17, UR31, RZ, P0, !PT ;  /* 0x0000001f11137c10 */ /* 0x000fca00087fe4ff */
[----:B------:R0:W5:Y:S01]  /*09d0*/  LDG.E R12, desc[UR14][R18.64] ;  /* 0x0000000e120c7981 */ /* 0x000162000c1e1900 */
[----:B------:R-:W-:-:S05]  /*09e0*/  IADD3 R15, P0, PT, R15, UR12, RZ ;  /* 0x0000000c0f0f7c10 */ /* 0x000fca000ff1e0ff */
[----:B------:R-:W-:-:S05]  /*09f0*/  IMAD.X R14, RZ, RZ, R14, P0 ;  /* 0x000000ffff0e7224 */ /* 0x000fca00000e060e */
[----:B------:R-:W-:-:S04]  /*0a00*/  LOP3.LUT R4, R14, UR20, RZ, 0xfc, !PT ;  /* 0x000000140e047c12 */ /* 0x000fc8000f8efcff */
[----:B------:R-:W-:Y:S01]  /*0a10*/  ISETP.NE.U32.AND P0, PT, R4, RZ, PT ;  /* 0x000000ff0400720c */ /* 0x000fe20003f05070 */
[----:B------:R-:W-:-:S12]  /*0a20*/  BSSY.RECONVERGENT B2, `(.L_x_11) ;  /* 0x000001c000027945 */ /* 0x000fd80003800200 */
[----:B0-----:R-:W-:Y:S05]  /*0a30*/  @P0 BRA `(.L_x_12) ;  /* 0x00000000004c0947 */ /* 0x001fea0003800000 */
[----:B------:R-:W0:Y:S01]  /*0a40*/  I2F.U32.RP R22, UR8 ;  /* 0x0000000800167d06 */ /* 0x000e220008209000 */
[----:B------:R-:W-:Y:S01]  /*0a50*/  IMAD.MOV.U32 R20, RZ, RZ, RZ ;  /* 0x000000ffff147224 */ /* 0x000fe200078e00ff */
[----:B------:R-:W-:-:S06]  /*0a60*/  ISETP.NE.U32.AND P2, PT, RZ, UR8, PT ;  /* 0x00000008ff007c0c */ /* 0x000fcc000bf45070 */
[----:B0-----:R-:W0:Y:S02]  /*0a70*/  MUFU.RCP R22, R22 ;  /* 0x0000001600167308 */ /* 0x001e240000001000 */
[----:B0-----:R-:W-:-:S06]  /*0a80*/  VIADD R21, R22, 0xffffffe ;  /* 0x0ffffffe16157836 */ /* 0x001fcc0000000000 */
[----:B------:R-:W0:Y:S02]  /*0a90*/  F2I.FTZ.U32.TRUNC.NTZ R21, R21 ;  /* 0x0000001500157305 */ /* 0x000e24000021f000 */
[----:B0-----:R-:W-:-:S04]  /*0aa0*/  IMAD.MOV R23, RZ, RZ, -R21 ;  /* 0x000000ffff177224 */ /* 0x001fc800078e0a15 */
        /* <DEDUP_REMOVED lines=9> */
[----:B------:R-:W-:Y:S02]  /*0b40*/  @P1 IADD3 R4, PT, PT, R4, 0x1, RZ ;  /* 0x0000000104041810 */ /* 0x000fe40007ffe0ff */
[----:B------:R-:W-:Y:S01]  /*0b50*/  @!P2 LOP3.LUT R4, RZ, UR8, RZ, 0x33, !PT ;  /* 0x00000008ff04ac12 */ /* 0x000fe2000f8e33ff */
[----:B------:R-:W-:Y:S06]  /*0b60*/  BRA `(.L_x_13) ;  /* 0x00000000001c7947 */ /* 0x000fec0003800000 */
.L_x_12:
[----:B------:R-:W-:Y:S01]  /*0b70*/  IMAD.MOV.U32 R34, RZ, RZ, R15 ;  /* 0x000000ffff227224 */ /* 0x000fe200078e000f */
[----:B------:R-:W-:Y:S01]  /*0b80*/  MOV R4, 0xbd0 ;  /* 0x00000bd000047802 */ /* 0x000fe20000000f00 */
[----:B------:R-:W-:Y:S02]  /*0b90*/  IMAD.MOV.U32 R33, RZ, RZ, R14 ;  /* 0x000000ffff217224 */ /* 0x000fe400078e000e */
[----:B------:R-:W-:Y:S02]  /*0ba0*/  IMAD.U32 R32, RZ, RZ, UR8 ;  /* 0x00000008ff207e24 */ /* 0x000fe4000f8e00ff */
[----:B------:R-:W-:-:S07]  /*0bb0*/  IMAD.U32 R31, RZ, RZ, UR20 ;  /* 0x00000014ff1f7e24 */ /* 0x000fce000f8e00ff */
[----:B-----5:R-:W-:Y:S05]  /*0bc0*/  CALL.REL.NOINC `($__internal_0_$__cuda_sm20_div_u64) ;  /* 0x0000001000547944 */ /* 0x020fea0003c00000 */
[----:B------:R-:W-:-:S07]  /*0bd0*/  IMAD.MOV.U32 R4, RZ, RZ, R33 ;  /* 0x000000ffff047224 */ /* 0x000fce00078e0021 */
.L_x_13:
[----:B------:R-:W-:Y:S05]  /*0be0*/  BSYNC.RECONVERGENT B2 ;  /* 0x0000000000027941 */ /* 0x000fea0003800200 */
.L_x_11:
[----:B------:R-:W-:-:S04]  /*0bf0*/  LOP3.LUT R4, R4, 0x1, RZ, 0xc0, !PT ;  /* 0x0000000104047812 */ /* 0x000fc800078ec0ff */
[----:B------:R-:W-:-:S04]  /*0c00*/  ISETP.NE.U32.AND P0, PT, R4, 0x1, PT ;  /* 0x000000010400780c */ /* 0x000fc80003f05070 */
[----:B------:R-:W-:-:S04]  /*0c10*/  ISETP.NE.U32.AND.EX P0, PT, RZ, RZ, PT, P0 ;  /* 0x000000ffff00720c */ /* 0x000fc80003f05100 */
[----:B-----5:R-:W-:-:S13]  /*0c20*/  ISETP.LE.XOR P0, PT, R13, R12, !P0 ;  /* 0x0000000c0d00720c */ /* 0x020fda0004703a70 */
[----:B------:R0:W-:Y:S04]  /*0c30*/  @!P0 STG.E desc[UR14][R16.64], R12 ;  /* 0x0000000c10008986 */ /* 0x0001e8000c10190e */
[----:B------:R1:W-:Y:S01]  /*0c40*/  @!P0 STG.E desc[UR14][R18.64], R13 ;  /* 0x0000000d12008986 */ /* 0x0003e2000c10190e */
[----:B------:R-:W-:-:S04]  /*0c50*/  ISETP.NE.U32.AND P0, PT, R10, 0x1, PT ;  /* 0x000000010a00780c */ /* 0x000fc80003f05070 */
        /* <DEDUP_REMOVED lines=29> */
[----:B------:R-:W-:Y:S01]  /*0e30*/  @P0 IADD3 R14, PT, PT, R14, -UR8, RZ ;  /* 0x800000080e0e0c10 */ /* 0x000fe2000fffe0ff */
[----:B------:R-:W-:-:S03]  /*0e40*/  @P0 VIADD R4, R4, 0x1 ;  /* 0x0000000104040836 */ /* 0x000fc60000000000 */
[----:B------:R-:W-:-:S13]  /*0e50*/  ISETP.GE.U32.AND P1, PT, R14, UR8, PT ;  /* 0x000000080e007c0c */ /* 0x000fda000bf26070 */
[----:B------:R-:W-:Y:S01]  /*0e60*/  @P1 VIADD R4, R4, 0x1 ;  /* 0x0000000104041836 */ /* 0x000fe20000000000 */
[----:B------:R-:W-:Y:S01]  /*0e70*/  @!P2 LOP3.LUT R4, RZ, UR8, RZ, 0x33, !PT ;  /* 0x00000008ff04ac12 */ /* 0x000fe2000f8e33ff */
[----:B------:R-:W-:Y:S06]  /*0e80*/  BRA `(.L_x_16) ;  /* 0x0000000000147947 */ /* 0x000fec0003800000 */
.L_x_15:
[----:B------:R-:W-:Y:S01]  /*0e90*/  IMAD.U32 R32, RZ, RZ, UR8 ;  /* 0x00000008ff207e24 */ /* 0x000fe2000f8e00ff */
[----:B------:R-:W-:Y:S01]  /*0ea0*/  MOV R4, 0xed0 ;  /* 0x00000ed000047802 */ /* 0x000fe20000000f00 */
[----:B------:R-:W-:-:S07]  /*0eb0*/  IMAD.U32 R31, RZ, RZ, UR20 ;  /* 0x00000014ff1f7e24 */ /* 0x000fce000f8e00ff */
[----:B-----5:R-:W-:Y:S05]  /*0ec0*/  CALL.REL.NOINC `($__internal_0_$__cuda_sm20_div_u64) ;  /* 0x0000000c00947944 */ /* 0x020fea0003c00000 */
[----:B------:R-:W-:-:S07]  /*0ed0*/  IMAD.MOV.U32 R4, RZ, RZ, R33 ;  /* 0x000000ffff047224 */ /* 0x000fce00078e0021 */
.L_x_16:
[----:B------:R-:W-:Y:S05]  /*0ee0*/  BSYNC.RECONVERGENT B2 ;  /* 0x0000000000027941 */ /* 0x000fea0003800200 */
.L_x_14:
[----:B------:R-:W-:-:S04]  /*0ef0*/  LOP3.LUT R4, R4, 0x1, RZ, 0xc0, !PT ;  /* 0x0000000104047812 */ /* 0x000fc800078ec0ff */
[----:B------:R-:W-:-:S04]  /*0f00*/  ISETP.NE.U32.AND P0, PT, R4, 0x1, PT ;  /* 0x000000010400780c */ /* 0x000fc80003f05070 */
[----:B------:R-:W-:-:S04]  /*0f10*/  ISETP.NE.U32.AND.EX P0, PT, RZ, RZ, PT, P0 ;  /* 0x000000ffff00720c */ /* 0x000fc80003f05100 */
[----:B-----5:R-:W-:-:S13]  /*0f20*/  ISETP.LE.XOR P0, PT, R13, R12, !P0 ;  /* 0x0000000c0d00720c */ /* 0x020fda0004703a70 */
[----:B------:R0:W-:Y:S04]  /*0f30*/  @!P0 STG.E desc[UR14][R18.64], R12 ;  /* 0x0000000c12008986 */ /* 0x0001e8000c10190e */
[----:B------:R1:W-:Y:S01]  /*0f40*/  @!P0 STG.E desc[UR14][R16.64], R13 ;  /* 0x0000000d10008986 */ /* 0x0003e2000c10190e */
[--C-:B0-----:R-:W-:Y:S02]  /*0f50*/  IMAD.MOV.U32 R12, RZ, RZ, R7.reuse ;  /* 0x000000ffff0c7224 */ /* 0x101fe400078e0007 */
[----:B------:R-:W-:Y:S02]  /*0f60*/  @!P0 IMAD.MOV.U32 R12, RZ, RZ, R7 ;  /* 0x000000ffff0c8224 */ /* 0x000fe400078e0007 */
[--C-:B-1----:R-:W-:Y:S02]  /*0f70*/  IMAD.MOV.U32 R13, RZ, RZ, R11.reuse ;  /* 0x000000ffff0d7224 */ /* 0x102fe400078e000b */
[----:B------:R-:W-:-:S07]  /*0f80*/  @!P0 IMAD.MOV.U32 R13, RZ, RZ, R11 ;  /* 0x000000ffff0d8224 */ /* 0x000fce00078e000b */
.L_x_7:
[----:B0-----:R-:W-:Y:S05]  /*0f90*/  BSYNC.RECONVERGENT B1 ;  /* 0x0000000000017941 */ /* 0x001fea0003800200 */
.L_x_6:
[----:B------:R-:W-:-:S04]  /*0fa0*/  ISETP.GE.U32.AND P0, PT, R6, 0x3, PT ;  /* 0x000000030600780c */ /* 0x000fc80003f06070 */
[----:B------:R-:W-:-:S13]  /*0fb0*/  ISETP.GE.U32.AND.EX P0, PT, R9, RZ, PT, P0 ;  /* 0x000000ff0900720c */ /* 0x000fda0003f06100 */
[----:B------:R-:W-:Y:S05]  /*0fc0*/  @!P0 BRA `(.L_x_5) ;  /* 0x0000000c00348947 */ /* 0x000fea0003800000 */
[----:B------:R-:W0:Y:S01]  /*0fd0*/  LDCU.64 UR32, c[0x0][0x380] ;  /* 0x00007000ff2077ac */ /* 0x000e220008000a00 */
[----:B------:R-:W-:Y:S01]  /*0fe0*/  IADD3 R17, P0, PT, R12, UR10, RZ ;  /* 0x0000000a0c117c10 */ /* 0x000fe2000ff1e0ff */
[----:B------:R-:W-:Y:S01]  /*0ff0*/  IMAD.U32 R16, RZ, RZ, UR12 ;  /* 0x0000000cff107e24 */ /* 0x000fe2000f8e00ff */
[----:B------:R-:W-:Y:S01]  /*1000*/  MOV R15, UR12 ;  /* 0x0000000c000f7c02 */ /* 0x000fe20008000f00 */
[----:B------:R-:W-:Y:S01]  /*1010*/  IMAD.U32 R18, RZ, RZ, UR10 ;  /* 0x0000000aff127e24 */ /* 0x000fe2000f8e00ff */
[----:B------:R-:W-:Y:S01]  /*1020*/  IADD3.X R4, PT, PT, R13, UR11, RZ, P0, !PT ;  /* 0x0000000b0d047c10 */ /* 0x000fe200087fe4ff */
[----:B------:R-:W-:Y:S01]  /*1030*/  IMAD.U32 R19, RZ, RZ, UR11 ;  /* 0x0000000bff137e24 */ /* 0x000fe2000f8e00ff */
[----:B------:R-:W-:Y:S01]  /*1040*/  IADD3 R15, P0, PT, R15, UR10, RZ ;  /* 0x0000000a0f0f7c10 */ /* 0x000fe2000ff1e0ff */
[----:B------:R-:W-:Y:S01]  /*1050*/  IMAD.U32 R21, RZ, RZ, UR12 ;  /* 0x0000000cff157e24 */ /* 0x000fe2000f8e00ff */
[----:B------:R-:W-:Y:S01]  /*1060*/  LEA R16, P1, R16, UR10, 0x1 ;  /* 0x0000000a10107c11 */ /* 0x000fe2000f8208ff */
[----:B------:R-:W-:Y:S01]  /*1070*/  IMAD.U32 R28, RZ, RZ, UR12 ;  /* 0x0000000cff1c7e24 */ /* 0x000fe2000f8e00ff */
[----:B------:R-:W-:Y:S01]  /*1080*/  UMOV UR4, URZ ;  /* 0x000000ff00047c82 */ /* 0x000fe20008000000 */
[----:B------:R-:W-:-:S03]  /*1090*/  IMAD.WIDE.U32 R18, R21, 0x3, R18 ;  /* 0x0000000315127825 */ /* 0x000fc600078e0012 */
[----:B------:R-:W-:Y:S01]  /*10a0*/  LEA.HI.X R28, R28, UR11, RZ, 0x1, P1 ;  /* 0x0000000b1c1c7c11 */ /* 0x000fe200088f0cff */
[----:B------:R-:W-:Y:S01]  /*10b0*/  IMAD.X R29, RZ, RZ, UR11, P0 ;  /* 0x0000000bff1d7e24 */ /* 0x000fe200080e06ff */
[----:B0-----:R-:W-:Y:S01]  /*10c0*/  LEA R14, P2, R17, UR32, 0x2 ;  /* 0x00000020110e7c11 */ /* 0x001fe2000f8410ff */
[----:B------:R-:W-:-:S03]  /*10d0*/  VIADD R30, R19, UR4 ;  /* 0x00000004131e7c36 */ /* 0x000fc60008000000 */
[----:B------:R-:W-:-:S09]  /*10e0*/  LEA.HI.X R17, R17, UR33, R4, 0x2, P2 ;  /* 0x0000002111117c11 */ /* 0x000fd200090f1404 */
.L_x_29:
[----:B------:R-:W-:Y:S01]  /*10f0*/  IADD3 R22, P0, PT, R14, UR30, RZ ;  /* 0x0000001e0e167c10 */ /* 0x000fe2000ff1e0ff */
[----:B------:R-:W-:Y:S02]  /*1100*/  IMAD.MOV.U32 R24, RZ, RZ, R14 ;  /* 0x000000ffff187224 */ /* 0x000fe400078e000e */
[----:B------:R-:W-:Y:S01]  /*1110*/  IMAD.MOV.U32 R25, RZ, RZ, R17 ;  /* 0x000000ffff197224 */ /* 0x000fe200078e0011 */
[----:B------:R-:W-:-:S04]  /*1120*/  IADD3.X R23, PT, PT, R17, UR31, RZ, P0, !PT ;  /* 0x0000001f11177c10 */ /* 0x000fc800087fe4ff */
[----:B------:R0:W5:Y:S04]  /*1130*/  LDG.E R21, desc[UR14][R24.64] ;  /* 0x0000000e18157981 */ /* 0x000168000c1e1900 */
[----:B------:R0:W5:Y:S01]  /*1140*/  LDG.E R20, desc[UR14][R22.64] ;  /* 0x0000000e16147981 */ /* 0x000162000c1e1900 */
[----:B------:R-:W-:Y:S01]  /*1150*/  IADD3 R34, P0, PT, R12, UR10, RZ ;  /* 0x0000000a0c227c10 */ /* 0x000fe2000ff1e0ff */
[----:B------:R-:W-:Y:S03]  /*1160*/  BSSY.RECONVERGENT B1, `(.L_x_17) ;  /* 0x000001d000017945 */ /* 0x000fe60003800200 */
[----:B------:R-:W-:-:S04]  /*1170*/  IADD3.X R33, PT, PT, R13, UR11, RZ, P0, !PT ;  /* 0x0000000b0d217c10 */ /* 0x000fc800087fe4ff */
[----:B------:R-:W-:-:S04]  /*1180*/  LOP3.LUT R4, R33, UR20, RZ, 0xfc, !PT ;  /* 0x0000001421047c12 */ /* 0x000fc8000f8efcff */
[----:B------:R-:W-:-:S13]  /*1190*/  ISETP.NE.U32.AND P0, PT, R4, RZ, PT ;  /* 0x000000ff0400720c */ /* 0x000fda0003f05070 */
        /* <DEDUP_REMOVED lines=20> */
.L_x_18:
[----:B------:R-:W-:Y:S01]  /*12e0*/  IMAD.U32 R32, RZ, RZ, UR8 ;  /* 0x00000008ff207e24 */ /* 0x000fe2000f8e00ff */
[----:B------:R-:W-:Y:S01]  /*12f0*/  MOV R4, 0x1320 ;  /* 0x0000132000047802 */ /* 0x000fe20000000f00 */
[----:B------:R-:W-:-:S07]  /*1300*/  IMAD.U32 R31, RZ, RZ, UR20 ;  /* 0x00000014ff1f7e24 */ /* 0x000fce000f8e00ff */
[----:B-----5:R-:W-:Y:S05]  /*1310*/  CALL.REL.NOINC `($__internal_0_$__cuda_sm20_div_u64) ;  /* 0x0000000800807944 */ /* 0x020fea0003c00000 */
[----:B------:R-:W-:-:S07]  /*1320*/  IMAD.MOV.U32 R4, RZ, RZ, R33 ;  /* 0x000000ffff047224 */ /* 0x000fce00078e0021 */
.L_x_19:
[----:B------:R-:W-:Y:S05]  /*1330*/  BSYNC.RECONVERGENT B1 ;  /* 0x0000000000017941 */ /* 0x000fea0003800200 */
.L_x_17:
[----:B------:R-:W-:Y:S02]  /*1340*/  LOP3.LUT R4, R4, 0x1, RZ, 0xc0, !PT ;  /* 0x0000000104047812 */ /* 0x000fe400078ec0ff */
[----:B------:R-:W-:Y:S02]  /*1350*/  IADD3 R40, P1, PT, R14, UR13, RZ ;  /* 0x0000000d0e287c10 */ /* 0x000fe4000ff3e0ff */
[----:B------:R-:W-:Y:S02]  /*1360*/  ISETP.NE.U32.AND P0, PT, R4, 0x1, PT ;  /* 0x000000010400780c */ /* 0x000fe40003f05070 */
[----:B------:R-:W-:Y:S02]  /*1370*/  IADD3 R24, P2, PT, R14, UR21, RZ ;  /* 0x000000150e187c10 */ /* 0x000fe4000ff5e0ff */
[----:B------:R-:W-:Y:S02]  /*1380*/  ISETP.NE.U32.AND.EX P0, PT, RZ, RZ, PT, P0 ;  /* 0x000000ffff00720c */ /* 0x000fe40003f05100 */
[----:B------:R-:W-:-:S02]  /*1390*/  IADD3.X R41, PT, PT, R17, UR16, RZ, P1, !PT ;  /* 0x0000001011297c10 */ /* 0x000fc40008ffe4ff */
[----:B-----5:R-:W-:Y:S02]  /*13a0*/  ISETP.LE.XOR P0, PT, R21, R20, !P0 ;  /* 0x000000141500720c */ /* 0x020fe40004703a70 */
[----:B------:R-:W-:-:S11]  /*13b0*/  IADD3.X R25, PT, PT, R17, UR22, RZ, P2, !PT ;  /* 0x0000001611197c10 */ /* 0x000fd600097fe4ff */
[----:B------:R-:W-:Y:S02]  /*13c0*/  @!P0 IMAD.MOV.U32 R26, RZ, RZ, R14 ;  /* 0x000000ffff1a8224 */ /* 0x000fe400078e000e */
[----:B------:R-:W-:-:S05]  /*13d0*/  @!P0 IMAD.MOV.U32 R27, RZ, RZ, R17 ;  /* 0x000000ffff1b8224 */ /* 0x000fca00078e0011 */
[----:B------:R0:W-:Y:S04]  /*13e0*/  @!P0 STG.E desc[UR14][R26.64], R20 ;  /* 0x000000141a008986 */ /* 0x0001e8000c10190e */
[----:B------:R1:W-:Y:S04]  /*13f0*/  @!P0 STG.E desc[UR14][R22.64], R21 ;  /* 0x0000001516008986 */ /* 0x0003e8000c10190e */
[----:B0-----:R1:W5:Y:S04]  /*1400*/  LDG.E R26, desc[UR14][R40.64] ;  /* 0x0000000e281a7981 */ /* 0x001368000c1e1900 */
[----:B------:R1:W5:Y:S01]  /*1410*/  LDG.E R27, desc[UR14][R24.64] ;  /* 0x0000000e181b7981 */ /* 0x000362000c1e1900 */
[----:B------:R-:W-:Y:S01]  /*1420*/  IADD3 R34, P0, PT, R12, R15, RZ ;  /* 0x0000000f0c227210 */ /* 0x000fe20007f1e0ff */
[----:B------:R-:W-:Y:S04]  /*1430*/  BSSY.RECONVERGENT B1, `(.L_x_20) ;  /* 0x000001d000017945 */ /* 0x000fe80003800200 */
[----:B------:R-:W-:-:S05]  /*1440*/  IMAD.X R33, R13, 0x1, R29, P0 ;  /* 0x000000010d217824 */ /* 0x000fca00000e061d */
[----:B------:R-:W-:-:S04]  /*1450*/  LOP3.LUT R4, R33, UR20, RZ, 0xfc, !PT ;  /* 0x0000001421047c12 */ /* 0x000fc8000f8efcff */
[----:B------:R-:W-:-:S13]  /*1460*/  ISETP.NE.U32.AND P0, PT, R4, RZ, PT ;  /* 0x000000ff0400720c */ /* 0x000fda0003f05070 */
[----:B-1----:R-:W-:Y:S05]  /*1470*/  @P0 BRA `(.L_x_21) ;  /* 0x00000000004c0947 */ /* 0x002fea0003800000 */
        /* <DEDUP_REMOVED lines=19> */
.L_x_21:
[----:B------:R-:W-:Y:S01]  /*15b0*/  IMAD.U32 R32, RZ, RZ, UR8 ;  /* 0x00000008ff207e24 */ /* 0x000fe2000f8e00ff */
[----:B------:R-:W-:Y:S01]  /*15c0*/  MOV R4, 0x15f0 ;  /* 0x000015f000047802 */ /* 0x000fe20000000f00 */
[----:B------:R-:W-:-:S07]  /*15d0*/  IMAD.U32 R31, RZ, RZ, UR20 ;  /* 0x00000014ff1f7e24 */ /* 0x000fce000f8e00ff */
[----:B-----5:R-:W-:Y:S05]  /*15e0*/  CALL.REL.NOINC `($__internal_0_$__cuda_sm20_div_u64) ;  /* 0x0000000400cc7944 */ /* 0x020fea0003c00000 */
[----:B------:R-:W-:-:S07]  /*15f0*/  IMAD.MOV.U32 R4, RZ, RZ, R33 ;  /* 0x000000ffff047224 */ /* 0x000fce00078e0021 */
.L_x_22:
[----:B------:R-:W-:Y:S05]  /*1600*/  BSYNC.RECONVERGENT B1 ;  /* 0x0000000000017941 */ /* 0x000fea0003800200 */
.L_x_20:
        /* <DEDUP_REMOVED lines=8> */
[----:B------:R0:W-:Y:S04]  /*1690*/  @!P0 STG.E desc[UR14][R40.64], R27 ;  /* 0x0000001b28008986 */ /* 0x0001e8000c10190e */
[----:B------:R1:W-:Y:S04]  /*16a0*/  @!P0 STG.E desc[UR14][R24.64], R26 ;  /* 0x0000001a18008986 */ /* 0x0003e8000c10190e */
[----:B------:R1:W5:Y:S04]  /*16b0*/  LDG.E R39, desc[UR14][R20.64] ;  /* 0x0000000e14277981 */ /* 0x000368000c1e1900 */
[----:B0-----:R1:W5:Y:S01]  /*16c0*/  LDG.E R40, desc[UR14][R22.64] ;  /* 0x0000000e16287981 */ /* 0x001362000c1e1900 */
        /* <DEDUP_REMOVED lines=25> */
.L_x_24:
[----:B------:R-:W-:Y:S01]  /*1860*/  IMAD.U32 R32, RZ, RZ, UR8 ;  /* 0x00000008ff207e24 */ /* 0x000fe2000f8e00ff */
[----:B------:R-:W-:Y:S02]  /*1870*/  MOV R31, UR20 ;  /* 0x00000014001f7c02 */ /* 0x000fe40008000f00 */
[----:B------:R-:W-:-:S07]  /*1880*/  MOV R4, 0x18a0 ;  /* 0x000018a000047802 */ /* 0x000fce0000000f00 */
[----:B-----5:R-:W-:Y:S05]  /*1890*/  CALL.REL.NOINC `($__internal_0_$__cuda_sm20_div_u64) ;  /* 0x0000000400207944 */ /* 0x020fea0003c00000 */
[----:B------:R-:W-:-:S07]  /*18a0*/  IMAD.MOV.U32 R4, RZ, RZ, R33 ;  /* 0x000000ffff047224 */ /* 0x000fce00078e0021 */
.L_x_25:
[----:B------:R-:W-:Y:S05]  /*18b0*/  BSYNC.RECONVERGENT B1 ;  /* 0x0000000000017941 */ /* 0x000fea0003800200 */
.L_x_23:
[----:B------:R-:W-:Y:S01]  /*18c0*/  LOP3.LUT R4, R4, 0x1, RZ, 0xc0, !PT ;  /* 0x0000000104047812 */ /* 0x000fe200078ec0ff */
[----:B------:R-:W-:Y:S01]  /*18d0*/  IMAD.U32 R27, RZ, RZ, UR12 ;  /* 0x0000000cff1b7e24 */ /* 0x000fe2000f8e00ff */
[----:B------:R-:W-:Y:S01]  /*18e0*/  UMOV UR4, URZ ;  /* 0x000000ff00047c82 */ /* 0x000fe20008000000 */
[----:B------:R-:W-:Y:S01]  /*18f0*/  IMAD.MOV.U32 R24, RZ, RZ, R14 ;  /* 0x000000ffff187224 */ /* 0x000fe200078e000e */
[----:B------:R-:W-:Y:S01]  /*1900*/  ISETP.NE.U32.AND P0, PT, R4, 0x1, PT ;  /* 0x000000010400780c */ /* 0x000fe20003f05070 */
[----:B------:R-:W-:-:S03]  /*1910*/  IMAD.MOV.U32 R25, RZ, RZ, R17 ;  /* 0x000000ffff197224 */ /* 0x000fc600078e0011 */
[----:B------:R-:W-:Y:S01]  /*1920*/  ISETP.NE.U32.AND.EX P0, PT, RZ, RZ, PT, P0 ;  /* 0x000000ffff00720c */ /* 0x000fe20003f05100 */
[----:B------:R-:W-:Y:S01]  /*1930*/  IMAD.WIDE.U32 R26, R27, 0xc, R24 ;  /* 0x0000000c1b1a7825 */ /* 0x000fe200078e0018 */
[----:B------:R-:W-:Y:S02]  /*1940*/  IADD3 R24, P1, PT, R14, UR28, RZ ;  /* 0x0000001c0e187c10 */ /* 0x000fe4000ff3e0ff */
[----:B-----5:R-:W-:Y:S01]  /*1950*/  ISETP.LE.XOR P0, PT, R39, R40, !P0 ;  /* 0x000000282700720c */ /* 0x020fe20004703a70 */
[----:B------:R-:W-:Y:S01]  /*1960*/  VIADD R27, R27, UR4 ;  /* 0x000000041b1b7c36 */ /* 0x000fe20008000000 */
[----:B------:R-:W-:-:S11]  /*1970*/  IADD3.X R25, PT, PT, R17, UR9, RZ, P1, !PT ;  /* 0x0000000911197c10 */ /* 0x000fd60008ffe4ff */
        /* <DEDUP_REMOVED lines=29> */
.L_x_27:
[----:B------:R-:W-:Y:S01]  /*1b50*/  IMAD.U32 R32, RZ, RZ, UR8 ;  /* 0x00000008ff207e24 */ /* 0x000fe2000f8e00ff */
[----:B------:R-:W-:Y:S01]  /*1b60*/  MOV R4, 0x1b90 ;  /* 0x00001b9000047802 */ /* 0x000fe20000000f00 */
[----:B------:R-:W-:-:S07]  /*1b70*/  IMAD.U32 R31, RZ, RZ, UR20 ;  /* 0x00000014ff1f7e24 */ /* 0x000fce000f8e00ff */
[----:B-----5:R-:W-:Y:S05]  /*1b80*/  CALL.REL.NOINC `($__internal_0_$__cuda_sm20_div_u64) ;  /* 0x0000000000647944 */ /* 0x020fea0003c00000 */
[----:B------:R-:W-:-:S07]  /*1b90*/  IMAD.MOV.U32 R4, RZ, RZ, R33 ;  /* 0x000000ffff047224 */ /* 0x000fce00078e0021 */
.L_x_28:
[----:B------:R-:W-:Y:S05]  /*1ba0*/  BSYNC.RECONVERGENT B1 ;  /* 0x0000000000017941 */ /* 0x000fea0003800200 */
.L_x_26:
[----:B------:R-:W-:Y:S01]  /*1bb0*/  LOP3.LUT R4, R4, 0x1, RZ, 0xc0, !PT ;  /* 0x0000000104047812 */ /* 0x000fe200078ec0ff */
[----:B------:R-:W-:-:S03]  /*1bc0*/  IMAD.U32 R23, RZ, RZ, UR12 ;  /* 0x0000000cff177e24 */ /* 0x000fc6000f8e00ff */
[----:B------:R-:W-:Y:S01]  /*1bd0*/  ISETP.NE.U32.AND P0, PT, R4, 0x1, PT ;  /* 0x000000010400780c */ /* 0x000fe20003f05070 */
[----:B------:R-:W-:Y:S01]  /*1be0*/  IMAD.U32 R4, RZ, RZ, UR12 ;  /* 0x0000000cff047e24 */ /* 0x000fe2000f8e00ff */
[----:B------:R-:W-:Y:S02]  /*1bf0*/  LEA R14, P1, R23, R14, 0x4 ;  /* 0x0000000e170e7211 */ /* 0x000fe400078220ff */
[----:B------:R-:W-:Y:S02]  /*1c00*/  ISETP.NE.U32.AND.EX P0, PT, RZ, RZ, PT, P0 ;  /* 0x000000ffff00720c */ /* 0x000fe40003f05100 */
[----:B------:R-:W-:Y:S02]  /*1c10*/  LEA.HI.X R17, R4, R17, RZ, 0x4, P1 ;  /* 0x0000001104117211 */ /* 0x000fe400008f24ff */
[----:B-----5:R-:W-:-:S13]  /*1c20*/  ISETP.LE.XOR P0, PT, R20, R21, !P0 ;  /* 0x000000151400720c */ /* 0x020fda0004703a70 */
[----:B------:R1:W-:Y:S04]  /*1c30*/  @!P0 STG.E desc[UR14][R26.64], R21 ;  /* 0x000000151a008986 */ /* 0x0003e8000c10190e */
[----:B------:R1:W-:Y:S01]  /*1c40*/  @!P0 STG.E desc[UR14][R24.64], R20 ;  /* 0x0000001418008986 */ /* 0x0003e2000c10190e */
[----:B------:R-:W-:-:S04]  /*1c50*/  IADD3 R12, P0, PT, R12, UR13, RZ ;  /* 0x0000000d0c0c7c10 */ /* 0x000fc8000ff1e0ff */
[----:B------:R-:W-:Y:S02]  /*1c60*/  IADD3.X R13, PT, PT, R13, UR16, RZ, P0, !PT ;  /* 0x000000100d0d7c10 */ /* 0x000fe400087fe4ff */
[----:B------:R-:W-:-:S04]  /*1c70*/  ISETP.GE.U32.AND P0, PT, R12, UR25, PT ;  /* 0x000000190c007c0c */ /* 0x000fc8000bf06070 */
[----:B------:R-:W-:-:S13]  /*1c80*/  ISETP.GE.U32.AND.EX P0, PT, R13, UR26, PT, P0 ;  /* 0x0000001a0d007c0c */ /* 0x000fda000bf06100 */
[----:B-1----:R-:W-:Y:S05]  /*1c90*/  @!P0 BRA `(.L_x_29) ;  /* 0xfffffff400148947 */ /* 0x002fea000383ffff */
.L_x_5:
[----:B0-----:R-:W-:Y:S05]  /*1ca0*/  BSYNC.RECONVERGENT B0 ;  /* 0x0000000000007941 */ /* 0x001fea0003800200 */
.L_x_4:
[----:B------:R-:W0:Y:S01]  /*1cb0*/  LDCU UR4, c[0x0][0x38c] ;  /* 0x00007180ff0477ac */ /* 0x000e220008000800 */
[----:B------:R-:W-:-:S04]  /*1cc0*/  UIADD3 UR10, UP0, UPT, UR10, UR6, URZ ;  /* 0x000000060a0a7290 */ /* 0x000fc8000ff1e0ff */
[----:B------:R-:W-:Y:S02]  /*1cd0*/  UIADD3.X UR11, UPT, UPT, UR11, UR5, URZ, UP0, !UPT ;  /* 0x000000050b0b7290 */ /* 0x000fe400087fe4ff */
[----:B0-----:R-:W-:-:S04]  /*1ce0*/  UISETP.GE.U32.AND UP0, UPT, UR10, UR4, UPT ;  /* 0x000000040a00728c */ /* 0x001fc8000bf06070 */
[----:B------:R-:W-:-:S09]  /*1cf0*/  UISETP.GE.U32.AND.EX UP0, UPT, UR11, UR19, UPT, UP0 ;  /* 0x000000130b00728c */ /* 0x000fd2000bf06100 */
[----:B------:R-:W-:Y:S05]  /*1d00*/  BRA.U !UP0, `(.L_x_30) ;  /* 0xffffffe908247547 */ /* 0x000fea000b83ffff */
[----:B------:R-:W-:Y:S05]  /*1d10*/  EXIT ;  /* 0x000000000000794d */ /* 0x000fea0003800000 */
        .weak           $__internal_0_$__cuda_sm20_div_u64
        .type           $__internal_0_$__cuda_sm20_div_u64,@function
        .size           $__internal_0_$__cuda_sm20_div_u64,(.L_x_52 - $__internal_0_$__cuda_sm20_div_u64)
$__internal_0_$__cuda_sm20_div_u64:
[----:B------:R-:W-:Y:S02]  /*1d20*/  IMAD.MOV.U32 R36, RZ, RZ, R32 ;  /* 0x000000ffff247224 */ /* 0x000fe400078e0020 */
[----:B------:R-:W-:-:S04]  /*1d30*/  IMAD.MOV.U32 R37, RZ, RZ, R31 ;  /* 0x000000ffff257224 */ /* 0x000fc800078e001f */
[----:B------:R-:W0:Y:S08]  /*1d40*/  I2F.U64.RP R35, R36 ;  /* 0x0000002400237312 */ /* 0x000e300000309000 */
[----:B0-----:R-:W0:Y:S02]  /*1d50*/  MUFU.RCP R35, R35 ;  /* 0x0000002300237308 */ /* 0x001e240000001000 */
[----:B0-----:R-:W-:-:S06]  /*1d60*/  VIADD R35, R35, 0x1ffffffe ;  /* 0x1ffffffe23237836 */ /* 0x001fcc0000000000 */
[----:B------:R-:W0:Y:S02]  /*1d70*/  F2I.U64.TRUNC R42, R35 ;  /* 0x00000023002a7311 */ /* 0x000e24000020d800 */
[----:B0-----:R-:W-:-:S04]  /*1d80*/  IMAD.WIDE.U32 R36, R42, R32, RZ ;  /* 0x000000202a247225 */ /* 0x001fc800078e00ff */
[C---:B------:R-:W-:Y:S01]  /*1d90*/  IMAD R35, R42.reuse, R31, R37 ;  /* 0x0000001f2a237224 */ /* 0x040fe200078e0225 */
[----:B------:R-:W-:Y:S01]  /*1da0*/  IADD3 R36, P0, PT, RZ, -R36, RZ ;  /* 0x80000024ff247210 */ /* 0x000fe20007f1e0ff */
[----:B------:R-:W-:Y:S02]  /*1db0*/  IMAD.MOV.U32 R45, RZ, RZ, R42 ;  /* 0x000000ffff2d7224 */ /* 0x000fe400078e002a */
[----:B------:R-:W-:Y:S02]  /*1dc0*/  IMAD R35, R43, R32, R35 ;  /* 0x000000202b237224 */ /* 0x000fe400078e0223 */
[----:B------:R-:W-:-:S04]  /*1dd0*/  IMAD.HI.U32 R44, R42, R36, RZ ;  /* 0x000000242a2c7227 */ /* 0x000fc800078e00ff */
[----:B------:R-:W-:-:S04]  /*1de0*/  IMAD.X R35, RZ, RZ, ~R35, P0 ;  /* 0x000000ffff237224 */ /* 0x000fc800000e0e23 */
[----:B------:R-:W-:-:S04]  /*1df0*/  IMAD.WIDE.U32 R44, P0, R42, R35, R44 ;  /* 0x000000232a2c7225 */ /* 0x000fc8000780002c */
[----:B------:R-:W-:-:S04]  /*1e00*/  IMAD.HI.U32 R37, R43, R35, RZ ;  /* 0x000000232b257227 */ /* 0x000fc800078e00ff */
[----:B------:R-:W-:-:S04]  /*1e10*/  IMAD.HI.U32 R36, P1, R43, R36, R44 ;  /* 0x000000242b247227 */ /* 0x000fc8000782002c */
[----:B------:R-:W-:Y:S02]  /*1e20*/  IMAD R35, R43, R35, RZ ;  /* 0x000000232b237224 */ /* 0x000fe400078e02ff */
[----:B------:R-:W-:-:S03]  /*1e30*/  IMAD.X R37, R37, 0x1, R43, P0 ;  /* 0x0000000125257824 */ /* 0x000fc600000e062b */
[----:B------:R-:W-:-:S04]  /*1e40*/  IADD3 R43, P0, PT, R35, R36, RZ ;  /* 0x00000024232b7210 */ /* 0x000fc80007f1e0ff */
[----:B------:R-:W-:Y:S01]  /*1e50*/  IADD3.X R35, PT, PT, RZ, RZ, R37, P0, P1 ;  /* 0x000000ffff237210 */ /* 0x000fe200007e2425 */
[----:B------:R-:W-:-:S04]  /*1e60*/  IMAD.WIDE.U32 R44, R43, R32, RZ ;  /* 0x000000202b2c7225 */ /* 0x000fc800078e00ff */
[----:B------:R-:W-:Y:S01]  /*1e70*/  IMAD R36, R43, R31, R45 ;  /* 0x0000001f2b247224 */ /* 0x000fe200078e022d */
[----:B------:R-:W-:-:S03]  /*1e80*/  IADD3 R37, P0, PT, RZ, -R44, RZ ;  /* 0x8000002cff257210 */ /* 0x000fc60007f1e0ff */
[----:B------:R-:W-:Y:S02]  /*1e90*/  IMAD R36, R35, R32, R36 ;  /* 0x0000002023247224 */ /* 0x000fe400078e0224 */
[----:B------:R-:W-:-:S03]  /*1ea0*/  IMAD.HI.U32 R42, R43, R37, RZ ;  /* 0x000000252b2a7227 */ /* 0x000fc600078e00ff */
[----:B------:R-:W-:-:S05]  /*1eb0*/  IADD3.X R36, PT, PT, RZ, ~R36, RZ, P0, !PT ;  /* 0x80000024ff247210 */ /* 0x000fca00007fe4ff */
[----:B------:R-:W-:-:S04]  /*1ec0*/  IMAD.WIDE.U32 R42, P0, R43, R36, R42 ;  /* 0x000000242b2a7225 */ /* 0x000fc8000780002a */
[----:B------:R-:W-:-:S04]  /*1ed0*/  IMAD.HI.U32 R38, R35, R36, RZ ;  /* 0x0000002423267227 */ /* 0x000fc800078e00ff */
[----:B------:R-:W-:-:S04]  /*1ee0*/  IMAD.HI.U32 R37, P1, R35, R37, R42 ;  /* 0x0000002523257227 */ /* 0x000fc8000782002a */
[----:B------:R-:W-:Y:S02]  /*1ef0*/  IMAD.X R38, R38, 0x1, R35, P0 ;  /* 0x0000000126267824 */ /* 0x000fe400000e0623 */
[----:B------:R-:W-:-:S05]  /*1f00*/  IMAD R35, R35, R36, RZ ;  /* 0x0000002423237224 */ /* 0x000fca00078e02ff */
[----:B------:R-:W-:Y:S01]  /*1f10*/  IADD3 R35, P0, PT, R35, R37, RZ ;  /* 0x0000002523237210 */ /* 0x000fe20007f1e0ff */
[----:B------:R-:W-:-:S03]  /*1f20*/  IMAD.MOV.U32 R37, RZ, RZ, RZ ;  /* 0x000000ffff257224 */ /* 0x000fc600078e00ff */
[----:B------:R-:W-:Y:S01]  /*1f30*/  IADD3.X R38, PT, PT, RZ, RZ, R38, P0, P1 ;  /* 0x000000ffff267210 */ /* 0x000fe200007e2426 */
[----:B------:R-:W-:-:S04]  /*1f40*/  IMAD.HI.U32 R36, R35, R34, RZ ;  /* 0x0000002223247227 */ /* 0x000fc800078e00ff */
[----:B------:R-:W-:-:S04]  /*1f50*/  IMAD.WIDE.U32 R36, R35, R33, R36 ;  /* 0x0000002123247225 */ /* 0x000fc800078e0024 */
[C---:B------:R-:W-:Y:S02]  /*1f60*/  IMAD R35, R38.reuse, R33, RZ ;  /* 0x0000002126237224 */ /* 0x040fe400078e02ff */
[----:B------:R-:W-:-:S04]  /*1f70*/  IMAD.HI.U32 R36, P0, R38, R34, R36 ;  /* 0x0000002226247227 */ /* 0x000fc80007800024 */
[----:B------:R-:W-:Y:S01]  /*1f80*/  IMAD.HI.U32 R38, R38, R33, RZ ;  /* 0x0000002126267227 */ /* 0x000fe200078e00ff */
[----:B------:R-:W-:-:S03]  /*1f90*/  IADD3 R35, P1, PT, R35, R36, RZ ;  /* 0x0000002423237210 */ /* 0x000fc60007f3e0ff */
[----:B------:R-:W-:Y:S01]  /*1fa0*/  IMAD.X R37, RZ, RZ, R38, P0 ;  /* 0x000000ffff257224 */ /* 0x000fe200000e0626 */
[----:B------:R-:W-:Y:S01]  /*1fb0*/  ISETP.NE.U32.AND P0, PT, R32, RZ, PT ;  /* 0x000000ff2000720c */ /* 0x000fe20003f05070 */
[----:B------:R-:W-:-:S03]  /*1fc0*/  IMAD.WIDE.U32 R42, R35, R32, RZ ;  /* 0x00000020232a7225 */ /* 0x000fc600078e00ff */
[----:B------:R-:W-:Y:S01]  /*1fd0*/  ISETP.NE.AND.EX P0, PT, R31, RZ, PT, P0 ;  /* 0x000000ff1f00720c */ /* 0x000fe20003f05300 */
[----:B------:R-:W-:Y:S01]  /*1fe0*/  IMAD R36, R35, R31, R43 ;  /* 0x0000001f23247224 */ /* 0x000fe200078e022b */
[----:B------:R-:W-:Y:S01]  /*1ff0*/  IADD3 R34, P2, PT, -R42, R34, RZ ;  /* 0x000000222a227210 */ /* 0x000fe20007f5e1ff */
[----:B------:R-:W-:-:S04]  /*2000*/  IMAD.X R37, RZ, RZ, R37, P1 ;  /* 0x000000ffff257224 */ /* 0x000fc800008e0625 */
[----:B------:R-:W-:-:S04]  /*2010*/  IMAD R36, R37, R32, R36 ;  /* 0x0000002025247224 */ /* 0x000fc800078e0224 */
[----:B------:R-:W-:Y:S01]  /*2020*/  IMAD.X R33, R33, 0x1, ~R36, P2 ;  /* 0x0000000121217824 */ /* 0x000fe200010e0e24 */
[----:B------:R-:W-:Y:S02]  /*2030*/  ISETP.GE.U32.AND P2, PT, R34, R32, PT ;  /* 0x000000202200720c */ /* 0x000fe40003f46070 */
[----:B------:R-:W-:Y:S02]  /*2040*/  IADD3 R36, P3, PT, -R32, R34, RZ ;  /* 0x0000002220247210 */ /* 0x000fe40007f7e1ff */
[----:B------:R-:W-:-:S04]  /*2050*/  ISETP.GE.U32.AND.EX P2, PT, R33, R31, PT, P2 ;  /* 0x0000001f2100720c */ /* 0x000fc80003f46120 */
[----:B------:R-:W-:-:S04]  /*2060*/  SEL R36, R36, R34, P2 ;  /* 0x0000002224247207 */ /* 0x000fc80001000000 */
[----:B------:R-:W-:Y:S02]  /*2070*/  ISETP.GE.U32.AND P1, PT, R36, R32, PT ;  /* 0x000000202400720c */ /* 0x000fe40003f26070 */
[----:B------:R-:W-:-:S04]  /*2080*/  IADD3 R32, P4, PT, R35, 0x1, RZ ;  /* 0x0000000123207810 */ /* 0x000fc80007f9e0ff */
[----:B------:R-:W-:Y:S01]  /*2090*/  SEL R35, R32, R35, P2 ;  /* 0x0000002320237207 */ /* 0x000fe20001000000 */
[----:B------:R-:W-:Y:S02]  /*20a0*/  IMAD.X R32, R33, 0x1, ~R31, P3 ;  /* 0x0000000121207824 */ /* 0x000fe400018e0e1f */
[----:B------:R-:W-:-:S03]  /*20b0*/  IMAD.X R34, RZ, RZ, R37, P4 ;  /* 0x000000ffff227224 */ /* 0x000fc600020e0625 */
[----:B------:R-:W-:Y:S02]  /*20c0*/  SEL R32, R32, R33, P2 ;  /* 0x0000002120207207 */ /* 0x000fe40001000000 */
[----:B------:R-:W-:Y:S02]  /*20d0*/  SEL R34, R34, R37, P2 ;  /* 0x0000002522227207 */ /* 0x000fe40001000000 */
[----:B------:R-:W-:Y:S02]  /*20e0*/  IADD3 R33, P2, PT, R35, 0x1, RZ ;  /* 0x0000000123217810 */ /* 0x000fe40007f5e0ff */
[----:B------:R-:W-:-:S03]  /*20f0*/  ISETP.GE.U32.AND.EX P1, PT, R32, R31, PT, P1 ;  /* 0x0000001f2000720c */ /* 0x000fc60003f26110 */
[----:B------:R-:W-:Y:S01]  /*2100*/  IMAD.X R32, RZ, RZ, R34, P2 ;  /* 0x000000ffff207224 */ /* 0x000fe200010e0622 */
[----:B------:R-:W-:Y:S01]  /*2110*/  SEL R33, R33, R35, P1 ;  /* 0x0000002321217207 */ /* 0x000fe20000800000 */
[----:B------:R-:W-:-:S03]  /*2120*/  IMAD.MOV.U32 R35, RZ, RZ, 0x0 ;  /* 0x00000000ff237424 */ /* 0x000fc600078e00ff */
[----:B------:R-:W-:Y:S01]  /*2130*/  SEL R32, R32, R34, P1 ;  /* 0x0000002220207207 */ /* 0x000fe20000800000 */
[----:B------:R-:W-:Y:S01]  /*2140*/  IMAD.MOV.U32 R34, RZ, RZ, R4 ;  /* 0x000000ffff227224 */ /* 0x000fe200078e0004 */
[----:B------:R-:W-:Y:S02]  /*2150*/  SEL R33, R33, 0xffffffff, P0 ;  /* 0xffffffff21217807 */ /* 0x000fe40000000000 */
[----:B------:R-:W-:Y:S01]  /*2160*/  SEL R32, R32, 0xffffffff, P0 ;  /* 0xffffffff20207807 */ /* 0x000fe20000000000 */
[----:B------:R-:W-:Y:S06]  /*2170*/  RET.REL.NODEC R34 `(_Z15B_global_kernalPiiii) ;  /* 0xffffffdc22a07950 */ /* 0x000fec0003c3ffff */
.L_x_31:
        /* <DEDUP_REMOVED lines=16> */
.L_x_52:


//--------------------- .text._Z15B_shared_kernalPiiii --------------------------
	.section	.text._Z15B_shared_kernalPiiii,"ax",@progbits
	.align	128
        .global         _Z15B_shared_kernalPiiii
        .type           _Z15B_shared_kernalPiiii,@function
        .size           _Z15B_shared_kernalPiiii,(.L_x_53 - _Z15B_shared_kernalPiiii)
        .other          _Z15B_shared_kernalPiiii,@"STO_CUDA_ENTRY STV_DEFAULT"
_Z15B_shared_kernalPiiii:
.text._Z15B_shared_kernalPiiii:
[----:B------:R-:W-:Y:S08]  /*0000*/  LDC R1, c[0x0][0x37c] ;  /* 0x0000df00ff017b82 */ /* 0x000ff00000000800 */
[----:B------:R-:W0:Y:S01]  /*0010*/  S2UR UR8, SR_CTAID.X ;  /* 0x00000000000879c3 */ /* 0x000e220000002500 */
[----:B------:R-:W1:Y:S02]  /*0020*/  LDCU UR4, c[0x0][0x38c] ;  /* 0x00007180ff0477ac */ /* 0x000e640008000800 */
[----:B-1----:R-:W-:-:S02]  /*0030*/  USHF.R.S32.HI UR19, URZ, 0x1f, UR4 ;  /* 0x0000001fff137899 */ /* 0x002fc40008011404 */
[----:B0-----:R-:W-:-:S04]  /*0040*/  UIMAD.WIDE.U32 UR8, UR8, 0x200, URZ ;  /* 0x00000200080878a5 */ /* 0x001fc8000f8e00ff */
[----:B------:R-:W-:-:S04]  /*0050*/  UISETP.GE.U32.AND UP0, UPT, UR8, UR4, UPT ;  /* 0x000000040800728c */ /* 0x000fc8000bf06070 */
[----:B------:R-:W-:-:S06]  /*0060*/  UISETP.GE.U32.AND.EX UP0, UPT, UR9, UR19, UPT, UP0 ;  /* 0x000000130900728c */ /* 0x000fcc000bf06100 */
[----:B------:R-:W-:-:S13]  /*0070*/  PLOP3.LUT P0, PT, PT, PT, UP0, 0x80, 0x8 ;  /* 0x000000000008781c */ /* 0x000fda0003f0f008 */
[----:B------:R-:W-:Y:S05]  /*0080*/  @P0 EXIT ;  /* 0x000000000000094d */ /* 0x000fea0003800000 */
[----:B------:R-:W0:Y:S01]  /*0090*/  LDCU UR20, c[0x0][0x360] ;  /* 0x00006c00ff1477ac */ /* 0x000e220008000800 */
[----:B------:R-:W1:Y:S01]  /*00a0*/  S2R R0, SR_TID.X ;  /* 0x0000000000007919 */ /* 0x000e620000002100 */
[----:B------:R-:W2:Y:S01]  /*00b0*/  S2UR UR6, SR_CgaCtaId ;  /* 0x00000000000679c3 */ /* 0x000ea20000008800 */
[----:B------:R-:W3:Y:S01]  /*00c0*/  LDCU UR4, c[0x0][0x390] ;  /* 0x00007200ff0477ac */ /* 0x000ee20008000800 */
[----:B------:R-:W4:Y:S01]  /*00d0*/  LDCU UR10, c[0x0][0x388] ;  /* 0x00007100ff0a77ac */ /* 0x000f220008000800 */
[----:B------:R-:W-:Y:S01]  /*00e0*/  UMOV UR5, 0x400 ;  /* 0x0000040000057882 */ /* 0x000fe20000000000 */
[----:B------:R-:W-:Y:S01]  /*00f0*/  UMOV UR7, 0x1 ;  /* 0x0000000100077882 */ /* 0x000fe20000000000 */
[----:B------:R-:W1:Y:S01]  /*0100*/  LDCU.64 UR16, c[0x0][0x358] ;  /* 0x00006b00ff1077ac */ /* 0x000e620008000a00 */
[----:B0-----:R-:W0:Y:S01]  /*0110*/  I2F.U32.RP R7, UR20 ;  /* 0x0000001400077d06 */ /* 0x001e220008209000 */
[----:B------:R-:W-:Y:S01]  /*0120*/  ISETP.NE.U32.AND P2, PT, RZ, UR20, PT ;  /* 0x00000014ff007c0c */ /* 0x000fe2000bf45070 */
[----:B------:R-:W1:Y:S01]  /*0130*/  LDCU UR21, c[0x0][0x370] ;  /* 0x00006e00ff1577ac */ /* 0x000e620008000800 */
[----:B---3--:R-:W-:-:S02]  /*0140*/  USHF.L.U32 UR4, UR7, UR4, URZ ;  /* 0x0000000407047299 */ /* 0x008fc400080006ff */
[----:B--2---:R-:W-:Y:S02]  /*0150*/  ULEA UR6, UR6, UR5, 0x18 ;  /* 0x0000000506067291 */ /* 0x004fe4000f8ec0ff */
[----:B----4-:R-:W-:Y:S02]  /*0160*/  USHF.R.S32.HI UR5, URZ, 0x1f, UR10 ;  /* 0x0000001fff057899 */ /* 0x010fe4000801140a */
[----:B------:R-:W-:Y:S01]  /*0170*/  USHF.R.S32.HI UR7, URZ, 0x1f, UR4 ;  /* 0x0000001fff077899 */ /* 0x000fe20008011404 */
[----:B0-----:R-:W0:Y:S01]  /*0180*/  MUFU.RCP R7, R7 ;  /* 0x0000000700077308 */ /* 0x001e220000001000 */
[----:B-1----:R-:W-:-:S05]  /*0190*/  VIADD R2, R0, UR20 ;  /* 0x0000001400027c36 */ /* 0x002fca0008000000 */
[C---:B------:R-:W-:Y:S02]  /*01a0*/  ISETP.GE.U32.AND P0, PT, R2.reuse, 0x200, PT ;  /* 0x000002000200780c */ /* 0x040fe40003f06070 */
[----:B------:R-:W-:Y:S02]  /*01b0*/  VIMNMX.U32 R3, PT, PT, R2, 0x200, !PT ;  /* 0x0000020002037848 */ /* 0x000fe40007fe0000 */
[----:B------:R-:W-:-:S04]  /*01c0*/  SEL R6, RZ, 0x1, P0 ;  /* 0x00000001ff067807 */ /* 0x000fc80000000000 */
[----:B------:R-:W-:Y:S01]  /*01d0*/  IADD3 R3, PT, PT, R3, -R2, -R6 ;  /* 0x8000000203037210 */ /* 0x000fe20007ffe806 */
[----:B0-----:R-:W-:-:S04]  /*01e0*/  VIADD R4, R7, 0xffffffe ;  /* 0x0ffffffe07047836 */ /* 0x001fc80000000000 */
[----:B------:R0:W1:Y:S02]  /*01f0*/  F2I.FTZ.U32.TRUNC.NTZ R5, R4 ;  /* 0x0000000400057305 */ /* 0x000064000021f000 */
[----:B0-----:R-:W-:Y:S02]  /*0200*/  IMAD.MOV.U32 R4, RZ, RZ, RZ ;  /* 0x000000ffff047224 */ /* 0x001fe400078e00ff */
[----:B-1----:R-:W-:-:S04]  /*0210*/  IMAD.MOV R9, RZ, RZ, -R5 ;  /* 0x000000ffff097224 */ /* 0x002fc800078e0a05 */
[----:B------:R-:W-:-:S04]  /*0220*/  IMAD R9, R9, UR20, RZ ;  /* 0x0000001409097c24 */ /* 0x000fc8000f8e02ff */
[----:B------:R-:W-:-:S06]  /*0230*/  IMAD.HI.U32 R8, R5, R9, R4 ;  /* 0x0000000905087227 */ /* 0x000fcc00078e0004 */
[----:B------:R-:W-:-:S04]  /*0240*/  IMAD.HI.U32 R5, R8, R3, RZ ;  /* 0x0000000308057227 */ /* 0x000fc800078e00ff */
[----:B------:R-:W-:Y:S02]  /*0250*/  IMAD.MOV R4, RZ, RZ, -R5 ;  /* 0x000000ffff047224 */ /* 0x000fe400078e0a05 */
[----:B------:R-:W-:Y:S02]  /*0260*/  IMAD.U32 R8, RZ, RZ, UR20 ;  /* 0x00000014ff087e24 */ /* 0x000fe4000f8e00ff */
[----:B------:R-:W-:Y:S02]  /*0270*/  IMAD R3, R4, UR20, R3 ;  /* 0x0000001404037c24 */ /* 0x000fe4000f8e0203 */
[----:B------:R-:W-:-:S03]  /*0280*/  VIADD R4, R2, UR20 ;  /* 0x0000001402047c36 */ /* 0x000fc60008000000 */
[----:B------:R-:W-:Y:S01]  /*0290*/  ISETP.GE.U32.AND P0, PT, R3, UR20, PT ;  /* 0x0000001403007c0c */ /* 0x000fe2000bf06070 */
[----:B------:R-:W-:-:S12]  /*02a0*/  VIADD R26, R4, UR20 ;  /* 0x00000014041a7c36 */ /* 0x000fd80008000000 */
[----:B------:R-:W-:Y:S02]  /*02b0*/  @P0 VIADD R3, R3, -UR20 ;  /* 0x8000001403030c36 */ /* 0x000fe40008000000 */
[----:B------:R-:W-:-:S03]  /*02c0*/  @P0 VIADD R5, R5, 0x1 ;  /* 0x0000000105050836 */ /* 0x000fc60000000000 */
[----:B------:R-:W-:Y:S02]  /*02d0*/  ISETP.GE.U32.AND P1, PT, R3, UR20, PT ;  /* 0x0000001403007c0c */ /* 0x000fe4000bf26070 */
[----:B------:R-:W-:Y:S01]  /*02e0*/  LEA R3, R0, UR6, 0x2 ;  /* 0x0000000600037c11 */ /* 0x000fe2000f8e10ff */
[----:B------:R-:W-:-:S10]  /*02f0*/  UMOV UR6, UR8 ;  /* 0x0000000800067c82 */ /* 0x000fd40008000000 */
[----:B------:R-:W-:Y:S01]  /*0300*/  @P1 VIADD R5, R5, 0x1 ;  /* 0x0000000105051836 */ /* 0x000fe20000000000 */
[----:B------:R-:W-:-:S05]  /*0310*/  @!P2 LOP3.LUT R5, RZ, UR20, RZ, 0x33, !PT ;  /* 0x00000014ff05ac12 */ /* 0x000fca000f8e33ff */
[----:B------:R-:W-:Y:S02]  /*0320*/  IMAD.IADD R5, R6, 0x1, R5 ;  /* 0x0000000106057824 */ /* 0x000fe400078e0205 */
[----:B------:R-:W-:-:S07]  /*0330*/  IMAD R6, R8, 0x4, R3 ;  /* 0x0000000408067824 */ /* 0x000fce00078e0203 */
.L_x_50:
[----:B0-----:R-:W0:Y:S01]  /*0340*/  LDCU.64 UR10, c[0x0][0x380] ;  /* 0x00007000ff0a77ac */ /* 0x001e220008000a00 */
[----:B-1----:R-:W-:Y:S01]  /*0350*/  IADD3 R7, P2, PT, R4, UR6, RZ ;  /* 0x0000000604077c10 */ /* 0x002fe2000ff5e0ff */
[----:B------:R-:W-:Y:S01]  /*0360*/  BSSY.RECONVERGENT B0, `(.L_x_32) ;  /* 0x000005f000007945 */ /* 0x000fe20003800200 */
[----:B------:R-:W-:Y:S02]  /*0370*/  IADD3 R9, P1, PT, R2, UR6, RZ ;  /* 0x0000000602097c10 */ /* 0x000fe4000ff3e0ff */
[C---:B------:R-:W-:Y:S01]  /*0380*/  IADD3 R11, P0, PT, R0.reuse, UR6, RZ ;  /* 0x00000006000b7c10 */ /* 0x040fe2000ff1e0ff */
[----:B------:R-:W-:Y:S01]  /*0390*/  IMAD.X R8, RZ, RZ, UR9, P2 ;  /* 0x00000009ff087e24 */ /* 0x000fe200090e06ff */
[----:B------:R-:W-:Y:S01]  /*03a0*/  ISETP.GT.U32.AND P2, PT, R0, 0x1ff, PT ;  /* 0x000001ff0000780c */ /* 0x000fe20003f44070 */
[----:B--2---:R-:W-:Y:S01]  /*03b0*/  IMAD.X R10, RZ, RZ, UR9, P1 ;  /* 0x00000009ff0a7e24 */ /* 0x004fe200088e06ff */
[----:B------:R-:W-:Y:S02]  /*03c0*/  IADD3.X R12, PT, PT, RZ, UR9, RZ, P0, !PT ;  /* 0x00000009ff0c7c10 */ /* 0x000fe400087fe4ff */
[----:B0-----:R-:W-:-:S02]  /*03d0*/  LEA R16, P0, R11, UR10, 0x2 ;  /* 0x0000000a0b107c11 */ /* 0x001fc4000f8010ff */
[----:B------:R-:W-:Y:S02]  /*03e0*/  LEA R18, P1, R9, UR10, 0x2 ;  /* 0x0000000a09127c11 */ /* 0x000fe4000f8210ff */
[----:B------:R-:W-:Y:S02]  /*03f0*/  LEA R20, P3, R7, UR10, 0x2 ;  /* 0x0000000a07147c11 */ /* 0x000fe4000f8610ff */
[----:B------:R-:W-:Y:S02]  /*0400*/  LEA.HI.X R17, R11, UR11, R12, 0x2, P0 ;  /* 0x0000000b0b117c11 */ /* 0x000fe400080f140c */
[----:B------:R-:W-:Y:S02]  /*0410*/  LEA.HI.X R19, R9, UR11, R10, 0x2, P1 ;  /* 0x0000000b09137c11 */ /* 0x000fe400088f140a */
[----:B------:R-:W-:Y:S01]  /*0420*/  LEA.HI.X R21, R7, UR11, R8, 0x2, P3 ;  /* 0x0000000b07157c11 */ /* 0x000fe200098f1408 */
[----:B----4-:R-:W-:Y:S06]  /*0430*/  @P2 BRA `(.L_x_33) ;  /* 0x0000000400442947 */ /* 0x010fec0003800000 */
[C---:B------:R-:W-:Y:S01]  /*0440*/  LOP3.LUT R7, R5.reuse, 0x3, RZ, 0xc0, !PT ;  /* 0x0000000305077812 */ /* 0x040fe200078ec0ff */
[----:B------:R-:W-:Y:S01]  /*0450*/  BSSY.RECONVERGENT B1, `(.L_x_34) ;  /* 0x0000013000017945 */ /* 0x000fe20003800200 */
[----:B------:R-:W-:Y:S01]  /*0460*/  ISETP.GE.U32.AND P1, PT, R5, 0x3, PT ;  /* 0x000000030500780c */ /* 0x000fe20003f26070 */
[----:B------:R-:W-:Y:S01]  /*0470*/  IMAD.MOV.U32 R24, RZ, RZ, R0 ;  /* 0x000000ffff187224 */ /* 0x000fe200078e0000 */
[----:B------:R-:W-:-:S13]  /*0480*/  ISETP.NE.AND P0, PT, R7, 0x3, PT ;  /* 0x000000030700780c */ /* 0x000fda0003f05270 */
[----:B------:R-:W-:Y:S05]  /*0490*/  @!P0 BRA `(.L_x_35) ;  /* 0x0000000000388947 */ /* 0x000fea0003800000 */
[----:B------:R-:W2:Y:S01]  /*04a0*/  LDG.E R8, desc[UR16][R16.64] ;  /* 0x0000001010087981 */ /* 0x000ea2000c1e1900 */
[----:B------:R-:W-:Y:S01]  /*04b0*/  ISETP.NE.AND P0, PT, R7, RZ, PT ;  /* 0x000000ff0700720c */ /* 0x000fe20003f05270 */
[----:B------:R-:W-:Y:S02]  /*04c0*/  IMAD.MOV.U32 R24, RZ, RZ, R2 ;  /* 0x000000ffff187224 */ /* 0x000fe400078e0002 */
[----:B--2---:R0:W-:Y:S10]  /*04d0*/  STS [R3], R8 ;  /* 0x0000000803007388 */ /* 0x0041f40000000800 */
[----:B------:R-:W-:Y:S05]  /*04e0*/  @!P0 BRA `(.L_x_35) ;  /* 0x0000000000248947 */ /* 0x000fea0003800000 */
[----:B------:R-:W-:Y:S02]  /*04f0*/  ISETP.NE.AND P0, PT, R7, 0x1, PT ;  /* 0x000000010700780c */ /* 0x000fe40003f05270 */
[----:B------:R-:W2:Y:S11]  /*0500*/  LDG.E R7, desc[UR16][R18.64] ;  /* 0x0000001012077981 */ /* 0x000eb6000c1e1900 */
[----:B0-----:R-:W3:Y:S01]  /*0510*/  @P0 LDG.E R8, desc[UR16][R20.64] ;  /* 0x0000001014080981 */ /* 0x001ee2000c1e1900 */
[----:B------:R-:W-:-:S02]  /*0520*/  IMAD.U32 R9, RZ, RZ, UR20 ;  /* 0x00000014ff097e24 */ /* 0x000fc4000f8e00ff */
[----:B------:R-:W-:Y:S02]  /*0530*/  IMAD.MOV.U32 R24, RZ, RZ, R4 ;  /* 0x000000ffff187224 */ /* 0x000fe400078e0004 */
[----:B------:R-:W-:Y:S02]  /*0540*/  IMAD R9, R9, 0x4, R6 ;  /* 0x0000000409097824 */ /* 0x000fe400078e0206 */
[----:B------:R-:W-:Y:S01]  /*0550*/  @P0 IMAD.MOV.U32 R24, RZ, RZ, R26 ;  /* 0x000000ffff180224 */ /* 0x000fe200078e001a */
[----:B--2---:R1:W-:Y:S04]  /*0560*/  STS [R6], R7 ;  /* 0x0000000706007388 */ /* 0x0043e80000000800 */
[----:B---3--:R1:W-:Y:S02]  /*0570*/  @P0 STS [R9], R8 ;  /* 0x0000000809000388 */ /* 0x0083e40000000800 */
.L_x_35:
[----:B------:R-:W-:Y:S05]  /*0580*/  BSYNC.RECONVERGENT B1 ;  /* 0x0000000000017941 */ /* 0x000fea0003800200 */
.L_x_34:
[----:B------:R-:W-:Y:S05]  /*0590*/  @!P1 BRA `(.L_x_33) ;  /* 0x0000000000ec9947 */ /* 0x000fea0003800000 */
[----:B------:R-:W2:Y:S01]  /*05a0*/  S2UR UR10, SR_CgaCtaId ;  /* 0x00000000000a79c3 */ /* 0x000ea20000008800 */
[C---:B-1----:R-:W-:Y:S01]  /*05b0*/  IADD3 R9, P0, PT, R24.reuse, UR6, RZ ;  /* 0x0000000618097c10 */ /* 0x042fe2000ff1e0ff */
[----:B------:R-:W-:Y:S01]  /*05c0*/  VIADD R7, R24, UR20 ;  /* 0x0000001418077c36 */ /* 0x000fe20008000000 */
[----:B------:R-:W1:Y:S01]  /*05d0*/  LDCU.64 UR12, c[0x0][0x380] ;  /* 0x00007000ff0c77ac */ /* 0x000e620008000a00 */
[----:B------:R-:W-:Y:S01]  /*05e0*/  IMAD.U32 R11, RZ, RZ, UR20 ;  /* 0x00000014ff0b7e24 */ /* 0x000fe2000f8e00ff */
[----:B------:R-:W-:Y:S01]  /*05f0*/  IADD3.X R12, PT, PT, RZ, UR9, RZ, P0, !PT ;  /* 0x00000009ff0c7c10 */ /* 0x000fe200087fe4ff */
[----:B------:R-:W-:Y:S01]  /*0600*/  IMAD.U32 R13, RZ, RZ, UR20 ;  /* 0x00000014ff0d7e24 */ /* 0x000fe2000f8e00ff */
[----:B------:R-:W-:Y:S01]  /*0610*/  IADD3 R31, P0, PT, R7, UR6, RZ ;  /* 0x00000006071f7c10 */ /* 0x000fe2000ff1e0ff */
[----:B0-----:R-:W-:Y:S01]  /*0620*/  IMAD R8, R11, 0x2, R24 ;  /* 0x000000020b087824 */ /* 0x001fe200078e0218 */
[----:B------:R-:W-:Y:S01]  /*0630*/  SHF.L.U64.HI R25, R9, 0x2, R12 ;  /* 0x0000000209197819 */ /* 0x000fe2000001020c */
[----:B------:R-:W-:Y:S01]  /*0640*/  IMAD R10, R13, 0x3, R24 ;  /* 0x000000030d0a7824 */ /* 0x000fe200078e0218 */
[----:B------:R-:W-:Y:S01]  /*0650*/  UMOV UR8, 0x400 ;  /* 0x0000040000087882 */ /* 0x000fe20000000000 */
[----:B------:R-:W-:Y:S01]  /*0660*/  IMAD.X R12, RZ, RZ, UR9, P0 ;  /* 0x00000009ff0c7e24 */ /* 0x000fe200080e06ff */
[----:B------:R-:W-:Y:S01]  /*0670*/  IADD3 R37, P0, PT, R8, UR6, RZ ;  /* 0x0000000608257c10 */ /* 0x000fe2000ff1e0ff */
[----:B------:R-:W-:Y:S01]  /*0680*/  IMAD.SHL.U32 R7, R9, 0x4, RZ ;  /* 0x0000000409077824 */ /* 0x000fe200078e00ff */
[----:B------:R-:W-:-:S02]  /*0690*/  IADD3 R10, P1, PT, R10, UR6, RZ ;  /* 0x000000060a0a7c10 */ /* 0x000fc4000ff3e0ff */
[----:B------:R-:W-:Y:S01]  /*06a0*/  SHF.L.U64.HI R29, R31, 0x2, R12 ;  /* 0x000000021f1d7819 */ /* 0x000fe2000001020c */
[----:B------:R-:W-:Y:S02]  /*06b0*/  IMAD.X R12, RZ, RZ, UR9, P0 ;  /* 0x00000009ff0c7e24 */ /* 0x000fe400080e06ff */
[----:B------:R-:W-:Y:S02]  /*06c0*/  IMAD.X R11, RZ, RZ, UR9, P1 ;  /* 0x00000009ff0b7e24 */ /* 0x000fe400088e06ff */
[----:B-1----:R-:W-:Y:S01]  /*06d0*/  IMAD.U32 R8, RZ, RZ, UR12 ;  /* 0x0000000cff087e24 */ /* 0x002fe2000f8e00ff */
[----:B------:R-:W-:Y:S01]  /*06e0*/  SHF.L.U64.HI R35, R37, 0x2, R12 ;  /* 0x0000000225237819 */ /* 0x000fe2000001020c */
[----:B--2---:R-:W-:Y:S01]  /*06f0*/  ULEA UR8, UR10, UR8, 0x18 ;  /* 0x000000080a087291 */ /* 0x004fe2000f8ec0ff */
[----:B------:R-:W-:Y:S01]  /*0700*/  IMAD.U32 R9, RZ, RZ, UR13 ;  /* 0x0000000dff097e24 */ /* 0x000fe2000f8e00ff */
[----:B------:R-:W-:Y:S01]  /*0710*/  SHF.L.U64.HI R28, R10, 0x2, R11 ;  /* 0x000000020a1c7819 */ /* 0x000fe2000001020b */
[----:B------:R-:W-:-:S02]  /*0720*/  IMAD.SHL.U32 R31, R31, 0x4, RZ ;  /* 0x000000041f1f7824 */ /* 0x000fc400078e00ff */
[----:B------:R-:W-:Y:S01]  /*0730*/  IMAD.SHL.U32 R37, R37, 0x4, RZ ;  /* 0x0000000425257824 */ /* 0x000fe200078e00ff */
[----:B------:R-:W-:Y:S01]  /*0740*/  LEA R27, R24, UR8, 0x2 ;  /* 0x00000008181b7c11 */ /* 0x000fe2000f8e10ff */
[----:B------:R-:W-:-:S07]  /*0750*/  IMAD.SHL.U32 R33, R10, 0x4, RZ ;  /* 0x000000040a217824 */ /* 0x000fce00078e00ff */
.L_x_36:
[C---:B------:R-:W-:Y:S02]  /*0760*/  IADD3 R22, P0, PT, R8.reuse, R7, RZ ;  /* 0x0000000708167210 */ /* 0x040fe40007f1e0ff */
[----:B--2---:R-:W-:-:S03]  /*0770*/  IADD3 R12, P1, PT, R8, R37, RZ ;  /* 0x00000025080c7210 */ /* 0x004fc60007f3e0ff */
[C---:B------:R-:W-:Y:S01]  /*0780*/  IMAD.X R23, R9.reuse, 0x1, R25, P0 ;  /* 0x0000000109177824 */ /* 0x040fe200000e0619 */
[C---:B------:R-:W-:Y:S02]  /*0790*/  IADD3 R10, P0, PT, R8.reuse, R31, RZ ;  /* 0x0000001f080a7210 */ /* 0x040fe40007f1e0ff */
[----:B------:R-:W-:Y:S01]  /*07a0*/  IADD3 R14, P3, PT, R8, R33, RZ ;  /* 0x00000021080e7210 */ /* 0x000fe20007f7e0ff */
[C---:B------:R-:W-:Y:S01]  /*07b0*/  IMAD.X R13, R9.reuse, 0x1, R35, P1 ;  /* 0x00000001090d7824 */ /* 0x040fe200008e0623 */
[C---:B------:R-:W-:Y:S01]  /*07c0*/  IADD3.X R11, PT, PT, R9.reuse, R29, RZ, P0, !PT ;  /* 0x0000001d090b7210 */ /* 0x040fe200007fe4ff */
[----:B------:R-:W2:Y:S02]  /*07d0*/  LDG.E R22, desc[UR16][R22.64] ;  /* 0x0000001016167981 */ /* 0x000ea4000c1e1900 */
[----:B------:R-:W-:Y:S02]  /*07e0*/  IMAD.X R15, R9, 0x1, R28, P3 ;  /* 0x00000001090f7824 */ /* 0x000fe400018e061c */
[----:B------:R0:W3:Y:S04]  /*07f0*/  LDG.E R10, desc[UR16][R10.64] ;  /* 0x000000100a0a7981 */ /* 0x0000e8000c1e1900 */
[----:B------:R1:W4:Y:S04]  /*0800*/  LDG.E R12, desc[UR16][R12.64] ;  /* 0x000000100c0c7981 */ /* 0x000328000c1e1900 */
[----:B------:R-:W5:Y:S01]  /*0810*/  LDG.E R14, desc[UR16][R14.64] ;  /* 0x000000100e0e7981 */ /* 0x000f62000c1e1900 */
[----:B------:R-:W-:-:S02]  /*0820*/  IMAD.U32 R30, RZ, RZ, UR20 ;  /* 0x00000014ff1e7e24 */ /* 0x000fc4000f8e00ff */
[----:B------:R-:W-:Y:S02]  /*0830*/  IMAD.U32 R32, RZ, RZ, UR20 ;  /* 0x00000014ff207e24 */ /* 0x000fe4000f8e00ff */
[----:B------:R-:W-:Y:S02]  /*0840*/  IMAD.U32 R34, RZ, RZ, UR20 ;  /* 0x00000014ff227e24 */ /* 0x000fe4000f8e00ff */
[----:B0-----:R-:W-:Y:S02]  /*0850*/  IMAD.U32 R11, RZ, RZ, UR20 ;  /* 0x00000014ff0b7e24 */ /* 0x001fe4000f8e00ff */
[--C-:B------:R-:W-:Y:S02]  /*0860*/  IMAD R23, R30, 0x4, R27.reuse ;  /* 0x000000041e177824 */ /* 0x100fe400078e021b */
[--C-:B------:R-:W-:Y:S01]  /*0870*/  IMAD R30, R32, 0x8, R27.reuse ;  /* 0x00000008201e7824 */ /* 0x100fe200078e021b */
[----:B------:R-:W-:Y:S01]  /*0880*/  IADD3 R24, PT, PT, R11, UR20, R24 ;  /* 0x000000140b187c10 */ /* 0x000fe2000fffe018 */
[----:B------:R-:W-:-:S02]  /*0890*/  IMAD R32, R34, 0xc, R27 ;  /* 0x0000000c22207824 */ /* 0x000fc400078e021b */
[----:B-1----:R-:W-:Y:S02]  /*08a0*/  IMAD.U32 R13, RZ, RZ, UR20 ;  /* 0x00000014ff0d7e24 */ /* 0x002fe4000f8e00ff */
[----:B------:R-:W-:-:S03]  /*08b0*/  IMAD.WIDE.U32 R8, R11, 0x10, R8 ;  /* 0x000000100b087825 */ /* 0x000fc600078e0008 */
[----:B------:R-:W-:-:S04]  /*08c0*/  IADD3 R24, PT, PT, R13, UR20, R24 ;  /* 0x000000140d187c10 */ /* 0x000fc8000fffe018 */
[----:B------:R-:W-:Y:S01]  /*08d0*/  ISETP.GE.U32.AND P0, PT, R24, 0x200, PT ;  /* 0x000002001800780c */ /* 0x000fe20003f06070 */
[----:B--2---:R0:W-:Y:S04]  /*08e0*/  STS [R27], R22 ;  /* 0x000000161b007388 */ /* 0x0041e80000000800 */
[----:B---3--:R2:W-:Y:S04]  /*08f0*/  STS [R23], R10 ;  /* 0x0000000a17007388 */ /* 0x0085e80000000800 */
[----:B----4-:R2:W-:Y:S01]  /*0900*/  STS [R30], R12 ;  /* 0x0000000c1e007388 */ /* 0x0105e20000000800 */
[----:B0-----:R-:W-:-:S03]  /*0910*/  IMAD.U32 R22, RZ, RZ, UR20 ;  /* 0x00000014ff167e24 */ /* 0x001fc6000f8e00ff */
[----:B-----5:R2:W-:Y:S01]  /*0920*/  STS [R32], R14 ;  /* 0x0000000e20007388 */ /* 0x0205e20000000800 */
[----:B------:R-:W-:Y:S01]  /*0930*/  IMAD R27, R22, 0x10, R27 ;  /* 0x00000010161b7824 */ /* 0x000fe200078e021b */
[----:B------:R-:W-:Y:S06]  /*0940*/  @!P0 BRA `(.L_x_36) ;  /* 0xfffffffc00848947 */ /* 0x000fec000383ffff */
.L_x_33:
[----:B------:R-:W-:Y:S05]  /*0950*/  BSYNC.RECONVERGENT B0 ;  /* 0x0000000000007941 */ /* 0x000fea0003800200 */
.L_x_32:
[----:B------:R-:W3:Y:S02]  /*0960*/  LDCU UR8, c[0x0][0x388] ;  /* 0x00007100ff0877ac */ /* 0x000ee40008000800 */
[----:B---3--:R-:W-:Y:S01]  /*0970*/  UISETP.NE.AND UP0, UPT, UR8, URZ, UPT ;  /* 0x000000ff0800728c */ /* 0x008fe2000bf05270 */
[----:B------:R-:W-:Y:S08]  /*0980*/  BAR.SYNC.DEFER_BLOCKING 0x0 ;  /* 0x0000000000007b1d */ /* 0x000ff00000010000 */
[----:B------:R-:W-:Y:S05]  /*0990*/  BRA.U !UP0, `(.L_x_37) ;  /* 0x0000000508387547 */ /* 0x000fea000b800000 */
[----:B------:R-:W3:Y:S01]  /*09a0*/  LDCU UR22, c[0x0][0x388] ;  /* 0x00007100ff1677ac */ /* 0x000ee20008000800 */
[----:B------:R-:W-:-:S05]  /*09b0*/  UMOV UR18, UR5 ;  /* 0x0000000500127c82 */ /* 0x000fca0008000000 */
.L_x_44:
[----:B------:R-:W-:Y:S01]  /*09c0*/  ISETP.GT.U32.AND P0, PT, R0, 0xff, PT ;  /* 0x000000ff0000780c */ /* 0x000fe20003f04070 */
[----:B------:R-:W-:-:S12]  /*09d0*/  BSSY.RECONVERGENT B0, `(.L_x_38) ;  /* 0x0000044000007945 */ /* 0x000fd80003800200 */
[----:B----4-:R-:W-:Y:S05]  /*09e0*/  @P0 BRA `(.L_x_39) ;  /* 0x0000000400080947 */ /* 0x010fea0003800000 */
[----:B-1----:R-:W-:Y:S01]  /*09f0*/  HFMA2 R7, -RZ, RZ, 0, 5.9604644775390625e-08 ;  /* 0x00000001ff077431 */ /* 0x002fe200000001ff */
[----:B---3--:R-:W-:Y:S02]  /*0a00*/  UIADD3 UR8, UPT, UPT, UR22, -0x1, URZ ;  /* 0xffffffff16087890 */ /* 0x008fe4000fffe0ff */
[----:B--2---:R-:W-:Y:S01]  /*0a10*/  IMAD.U32 R12, RZ, RZ, UR22 ;  /* 0x00000016ff0c7e24 */ /* 0x004fe2000f8e00ff */
[----:B------:R-:W-:Y:S01]  /*0a20*/  UMOV UR10, 0xffffffff ;  /* 0xffffffff000a7882 */ /* 0x000fe20000000000 */
[----:B0-----:R-:W-:Y:S01]  /*0a30*/  IMAD.MOV.U32 R8, RZ, RZ, R0 ;  /* 0x000000ffff087224 */ /* 0x001fe200078e0000 */
[----:B------:R-:W-:Y:S01]  /*0a40*/  USHF.L.U32 UR8, UR10, UR8, URZ ;  /* 0x000000080a087299 */ /* 0x000fe200080006ff */
[----:B------:R-:W-:Y:S02]  /*0a50*/  IMAD.MOV.U32 R9, RZ, RZ, RZ ;  /* 0x000000ffff097224 */ /* 0x000fe400078e00ff */
[----:B------:R-:W-:Y:S01]  /*0a60*/  VIADD R12, R12, 0xffffffff ;  /* 0xffffffff0c0c7836 */ /* 0x000fe20000000000 */
[----:B------:R-:W-:-:S02]  /*0a70*/  SHF.L.U32 R7, R7, UR22, RZ ;  /* 0x0000001607077c19 */ /* 0x000fc400080006ff */
[----:B------:R-:W-:Y:S02]  /*0a80*/  LOP3.LUT R11, RZ, UR8, RZ, 0x33, !PT ;  /* 0x00000008ff0b7c12 */ /* 0x000fe4000f8e33ff */
[----:B------:R-:W-:-:S04]  /*0a90*/  SHF.R.S32.HI R10, RZ, 0x1f, R7 ;  /* 0x0000001fff0a7819 */ /* 0x000fc80000011407 */
[----:B------:R-:W-:-:S07]  /*0aa0*/  SHF.R.U64 R13, R7, 0x1, R10 ;  /* 0x00000001070d7819 */ /* 0x000fce000000120a */
.L_x_43:
[----:B------:R-:W0:Y:S01]  /*0ab0*/  S2UR UR10, SR_CgaCtaId ;  /* 0x00000000000a79c3 */ /* 0x000e220000008800 */
[C---:B------:R-:W-:Y:S01]  /*0ac0*/  LOP3.LUT R22, R8.reuse, R11, RZ, 0xc0, !PT ;  /* 0x0000000b08167212 */ /* 0x040fe200078ec0ff */
[----:B------:R-:W-:Y:S01]  /*0ad0*/  IMAD.MOV.U32 R23, RZ, RZ, RZ ;  /* 0x000000ffff177224 */ /* 0x000fe200078e00ff */
[CCC-:B------:R-:W-:Y:S01]  /*0ae0*/  SHF.R.U64 R27, R8.reuse, R12.reuse, R9.reuse ;  /* 0x0000000c081b7219 */ /* 0x1c0fe20000001209 */
[----:B------:R-:W-:Y:S01]  /*0af0*/  UMOV UR8, 0x400 ;  /* 0x0000040000087882 */ /* 0x000fe20000000000 */
[----:B------:R-:W-:Y:S01]  /*0b00*/  SHF.R.U32.HI R28, RZ, R12, R9 ;  /* 0x0000000cff1c7219 */ /* 0x000fe20000011609 */
[----:B------:R-:W-:Y:S01]  /*0b10*/  BSSY.RECONVERGENT B1, `(.L_x_40) ;  /* 0x0000028000017945 */ /* 0x000fe20003800200 */
[----:B------:R-:W-:Y:S01]  /*0b20*/  IADD3 R8, P1, PT, R8, UR20, RZ ;  /* 0x0000001408087c10 */ /* 0x000fe2000ff3e0ff */
[----:B------:R-:W-:-:S04]  /*0b30*/  IMAD.WIDE.U32 R22, R7, R27, R22 ;  /* 0x0000001b07167225 */ /* 0x000fc800078e0016 */
[----:B----4-:R-:W-:Y:S02]  /*0b40*/  IMAD.IADD R15, R13, 0x1, R22 ;  /* 0x000000010d0f7824 */ /* 0x010fe400078e0216 */
[----:B------:R-:W-:Y:S02]  /*0b50*/  IMAD R28, R28, R7, RZ ;  /* 0x000000071c1c7224 */ /* 0x000fe400078e02ff */
[----:B------:R-:W-:Y:S02]  /*0b60*/  IMAD.X R9, RZ, RZ, R9, P1 ;  /* 0x000000ffff097224 */ /* 0x000fe400008e0609 */
[----:B------:R-:W-:Y:S01]  /*0b70*/  IMAD R29, R10, R27, R28 ;  /* 0x0000001b0a1d7224 */ /* 0x000fe200078e021c */
[----:B------:R-:W-:-:S04]  /*0b80*/  IADD3 R27, P0, PT, R22, UR6, RZ ;  /* 0x00000006161b7c10 */ /* 0x000fc8000ff1e0ff */
[----:B------:R-:W-:Y:S01]  /*0b90*/  IADD3.X R29, PT, PT, R23, UR9, R29, P0, !PT ;  /* 0x00000009171d7c10 */ /* 0x000fe200087fe41d */
[----:B0-----:R-:W-:Y:S01]  /*0ba0*/  ULEA UR8, UR10, UR8, 0x18 ;  /* 0x000000080a087291 */ /* 0x001fe2000f8ec0ff */
[----:B------:R-:W-:-:S04]  /*0bb0*/  ISETP.GE.U32.AND P0, PT, R8, 0x100, PT ;  /* 0x000001000800780c */ /* 0x000fc80003f06070 */
[----:B------:R-:W-:Y:S02]  /*0bc0*/  ISETP.GE.U32.AND.EX P0, PT, R9, RZ, PT, P0 ;  /* 0x000000ff0900720c */ /* 0x000fe40003f06100 */
[----:B------:R-:W-:Y:S02]  /*0bd0*/  LEA R14, R22, UR8, 0x2 ;  /* 0x00000008160e7c11 */ /* 0x000fe4000f8e10ff */
[----:B------:R-:W-:Y:S02]  /*0be0*/  LEA R15, R15, UR8, 0x2 ;  /* 0x000000080f0f7c11 */ /* 0x000fe4000f8e10ff */
[----:B------:R-:W-:Y:S01]  /*0bf0*/  LOP3.LUT R22, R29, UR7, RZ, 0xfc, !PT ;  /* 0x000000071d167c12 */ /* 0x000fe2000f8efcff */
[----:B------:R0:W1:Y:S03]  /*0c00*/  LDS R24, [R14] ;  /* 0x000000000e187984 */ /* 0x0000660000000800 */
[----:B------:R-:W-:Y:S01]  /*0c10*/  ISETP.NE.U32.AND P1, PT, R22, RZ, PT ;  /* 0x000000ff1600720c */ /* 0x000fe20003f25070 */
[----:B------:R0:W2:-:S12]  /*0c20*/  LDS R25, [R15] ;  /* 0x000000000f197984 */ /* 0x0000980000000800 */
[----:B0-----:R-:W-:Y:S05]  /*0c30*/  @P1 BRA `(.L_x_41) ;  /* 0x00000000004c1947 */ /* 0x001fea0003800000 */
[----:B------:R-:W0:Y:S01]  /*0c40*/  I2F.U32.RP R28, UR4 ;  /* 0x00000004001c7d06 */ /* 0x000e220008209000 */
[----:B------:R-:W-:Y:S01]  /*0c50*/  IMAD R29, RZ, RZ, -UR4 ;  /* 0x80000004ff1d7e24 */ /* 0x000fe2000f8e02ff */
[----:B------:R-:W-:-:S06]  /*0c60*/  ISETP.NE.U32.AND P4, PT, RZ, UR4, PT ;  /* 0x00000004ff007c0c */ /* 0x000fcc000bf85070 */
[----:B0-----:R-:W0:Y:S02]  /*0c70*/  MUFU.RCP R28, R28 ;  /* 0x0000001c001c7308 */ /* 0x001e240000001000 */
[----:B0-----:R-:W-:-:S06]  /*0c80*/  VIADD R22, R28, 0xffffffe ;  /* 0x0ffffffe1c167836 */ /* 0x001fcc0000000000 */
[----:B------:R0:W3:Y:S02]  /*0c90*/  F2I.FTZ.U32.TRUNC.NTZ R23, R22 ;  /* 0x0000001600177305 */ /* 0x0000e4000021f000 */
[----:B0-----:R-:W-:Y:S02]  /*0ca0*/  IMAD.MOV.U32 R22, RZ, RZ, RZ ;  /* 0x000000ffff167224 */ /* 0x001fe400078e00ff */
[----:B---3--:R-:W-:-:S04]  /*0cb0*/  IMAD R29, R29, R23, RZ ;  /* 0x000000171d1d7224 */ /* 0x008fc800078e02ff */
        /* <DEDUP_REMOVED lines=11> */
.L_x_41:
[----:B------:R-:W-:-:S07]  /*0d70*/  MOV R28, 0xd90 ;  /* 0x00000d90001c7802 */ /* 0x000fce0000000f00 */
[----:B-12---:R-:W-:Y:S05]  /*0d80*/  CALL.REL.NOINC `($__internal_1_$__cuda_sm20_div_u64) ;  /* 0x0000000400687944 */ /* 0x006fea0003c00000 */
.L_x_42:
[----:B------:R-:W-:Y:S05]  /*0d90*/  BSYNC.RECONVERGENT B1 ;  /* 0x0000000000017941 */ /* 0x000fea0003800200 */
.L_x_40:
[----:B------:R-:W-:-:S04]  /*0da0*/  LOP3.LUT R30, R30, 0x1, RZ, 0xc0, !PT ;  /* 0x000000011e1e7812 */ /* 0x000fc800078ec0ff */
[----:B------:R-:W-:-:S04]  /*0db0*/  ISETP.NE.U32.AND P1, PT, R30, 0x1, PT ;  /* 0x000000011e00780c */ /* 0x000fc80003f25070 */
[----:B------:R-:W-:-:S04]  /*0dc0*/  ISETP.NE.U32.AND.EX P1, PT, RZ, RZ, PT, P1 ;  /* 0x000000ffff00720c */ /* 0x000fc80003f25110 */
[----:B-12---:R-:W-:-:S13]  /*0dd0*/  ISETP.LE.XOR P1, PT, R24, R25, !P1 ;  /* 0x000000191800720c */ /* 0x006fda0004f23a70 */
[----:B------:R4:W-:Y:S04]  /*0de0*/  @!P1 STS [R14], R25 ;  /* 0x000000190e009388 */ /* 0x0009e80000000800 */
[----:B------:R4:W-:Y:S01]  /*0df0*/  @!P1 STS [R15], R24 ;  /* 0x000000180f009388 */ /* 0x0009e20000000800 */
[----:B------:R-:W-:Y:S05]  /*0e00*/  @!P0 BRA `(.L_x_43) ;  /* 0xfffffffc00288947 */ /* 0x000fea000383ffff */
.L_x_39:
[----:B---3--:R-:W-:Y:S05]  /*0e10*/  BSYNC.RECONVERGENT B0 ;  /* 0x0000000000007941 */ /* 0x008fea0003800200 */
.L_x_38:
[----:B------:R-:W-:Y:S01]  /*0e20*/  BAR.SYNC.DEFER_BLOCKING 0x0 ;  /* 0x0000000000007b1d */ /* 0x000fe20000010000 */
[----:B------:R-:W-:-:S04]  /*0e30*/  UIADD3 UR22, UP0, UPT, UR22, -0x1, URZ ;  /* 0xffffffff16167890 */ /* 0x000fc8000ff1e0ff */
[----:B------:R-:W-:Y:S02]  /*0e40*/  UIADD3.X UR18, UPT, UPT, UR18, -0x1, URZ, UP0, !UPT ;  /* 0xffffffff12127890 */ /* 0x000fe400087fe4ff */
[----:B------:R-:W-:-:S04]  /*0e50*/  UISETP.NE.U32.AND UP0, UPT, UR22, URZ, UPT ;  /* 0x000000ff1600728c */ /* 0x000fc8000bf05070 */
[----:B------:R-:W-:-:S09]  /*0e60*/  UISETP.NE.AND.EX UP0, UPT, UR18, URZ, UPT, UP0 ;  /* 0x000000ff1200728c */ /* 0x000fd2000bf05300 */
[----:B------:R-:W-:Y:S05]  /*0e70*/  BRA.U UP0, `(.L_x_44) ;  /* 0xfffffff900d07547 */ /* 0x000fea000b83ffff */
.L_x_37:
[----:B------:R-:W3:Y:S01]  /*0e80*/  LDCU.64 UR10, c[0x0][0x380] ;  /* 0x00007000ff0a77ac */ /* 0x000ee20008000a00 */
[----:B------:R-:W-:Y:S04]  /*0e90*/  BSSY.RECONVERGENT B0, `(.L_x_45) ;  /* 0x0000040000007945 */ /* 0x000fe80003800200 */
[----:B------:R-:W-:Y:S05]  /*0ea0*/  @P2 BRA `(.L_x_46) ;  /* 0x0000000000f82947 */ /* 0x000fea0003800000 */
[C---:B01----:R-:W-:Y:S01]  /*0eb0*/  LOP3.LUT R8, R5.reuse, 0x3, RZ, 0xc0, !PT ;  /* 0x0000000305087812 */ /* 0x043fe200078ec0ff */
[----:B------:R-:W-:Y:S01]  /*0ec0*/  BSSY.RECONVERGENT B1, `(.L_x_47) ;  /* 0x0000013000017945 */ /* 0x000fe20003800200 */
[----:B------:R-:W-:Y:S01]  /*0ed0*/  ISETP.GE.U32.AND P1, PT, R5, 0x3, PT ;  /* 0x000000030500780c */ /* 0x000fe20003f26070 */
[----:B------:R-:W-:Y:S01]  /*0ee0*/  IMAD.MOV.U32 R22, RZ, RZ, R0 ;  /* 0x000000ffff167224 */ /* 0x000fe200078e0000 */
[----:B------:R-:W-:-:S13]  /*0ef0*/  ISETP.NE.AND P0, PT, R8, 0x3, PT ;  /* 0x000000030800780c */ /* 0x000fda0003f05270 */
[----:B------:R-:W-:Y:S05]  /*0f00*/  @!P0 BRA `(.L_x_48) ;  /* 0x0000000000388947 */ /* 0x000fea0003800000 */
[----:B------:R-:W0:Y:S01]  /*0f10*/  LDS R7, [R3] ;  /* 0x0000000003077984 */ /* 0x000e220000000800 */
[----:B------:R-:W-:Y:S01]  /*0f20*/  ISETP.NE.AND P0, PT, R8, RZ, PT ;  /* 0x000000ff0800720c */ /* 0x000fe20003f05270 */
[----:B------:R-:W-:Y:S02]  /*0f30*/  IMAD.MOV.U32 R22, RZ, RZ, R2 ;  /* 0x000000ffff167224 */ /* 0x000fe400078e0002 */
[----:B0-----:R0:W-:Y:S10]  /*0f40*/  STG.E desc[UR16][R16.64], R7 ;  /* 0x0000000710007986 */ /* 0x0011f4000c101910 */
[----:B------:R-:W-:Y:S05]  /*0f50*/  @!P0 BRA `(.L_x_48) ;  /* 0x0000000000248947 */ /* 0x000fea0003800000 */
[----:B------:R-:W-:Y:S01]  /*0f60*/  ISETP.NE.AND P0, PT, R8, 0x1, PT ;  /* 0x000000010800780c */ /* 0x000fe20003f05270 */
[----:B------:R-:W-:Y:S01]  /*0f70*/  IMAD.U32 R9, RZ, RZ, UR20 ;  /* 0x00000014ff097e24 */ /* 0x000fe2000f8e00ff */
[----:B0-----:R-:W0:Y:S01]  /*0f80*/  LDS R7, [R6] ;  /* 0x0000000006077984 */ /* 0x001e220000000800 */
[----:B------:R-:W-:Y:S02]  /*0f90*/  IMAD.MOV.U32 R22, RZ, RZ, R4 ;  /* 0x000000ffff167224 */ /* 0x000fe400078e0004 */
[----:B------:R-:W-:-:S08]  /*0fa0*/  IMAD R9, R9, 0x4, R6 ;  /* 0x0000000409097824 */ /* 0x000fd000078e0206 */
[----:B------:R-:W1:Y:S01]  /*0fb0*/  @P0 LDS R9, [R9] ;  /* 0x0000000009090984 */ /* 0x000e620000000800 */
[----:B------:R-:W-:-:S03]  /*0fc0*/  @P0 IMAD.MOV.U32 R22, RZ, RZ, R26 ;  /* 0x000000ffff160224 */ /* 0x000fc600078e001a */
[----:B0-----:R0:W-:Y:S04]  /*0fd0*/  STG.E desc[UR16][R18.64], R7 ;  /* 0x0000000712007986 */ /* 0x0011e8000c101910 */
[----:B-1----:R0:W-:Y:S02]  /*0fe0*/  @P0 STG.E desc[UR16][R20.64], R9 ;  /* 0x0000000914000986 */ /* 0x0021e4000c101910 */
.L_x_48:
[----:B---3--:R-:W-:Y:S05]  /*0ff0*/  BSYNC.RECONVERGENT B1 ;  /* 0x0000000000017941 */ /* 0x008fea0003800200 */
.L_x_47:
[----:B------:R-:W-:Y:S05]  /*1000*/  @!P1 BRA `(.L_x_46) ;  /* 0x0000000000a09947 */ /* 0x000fea0003800000 */
[----:B------:R-:W1:Y:S01]  /*1010*/  S2R R8, SR_CgaCtaId ;  /* 0x0000000000087919 */ /* 0x000e620000008800 */
[----:B0-----:R-:W-:-:S04]  /*1020*/  MOV R7, 0x400 ;  /* 0x0000040000077802 */ /* 0x001fc80000000f00 */
[----:B-1----:R-:W-:-:S07]  /*1030*/  LEA R7, R8, R7, 0x18 ;  /* 0x0000000708077211 */ /* 0x002fce00078ec0ff */
.L_x_49:
[C---:B0-2---:R-:W-:Y:S01]  /*1040*/  IMAD R10, R22.reuse, 0x4, R7 ;  /* 0x00000004160a7824 */ /* 0x045fe200078e0207 */
[C---:B----4-:R-:W-:Y:S01]  /*1050*/  IADD3 R15, P0, PT, R22.reuse, UR6, RZ ;  /* 0x00000006160f7c10 */ /* 0x050fe2000ff1e0ff */
[----:B------:R-:W-:Y:S02]  /*1060*/  IMAD.U32 R11, RZ, RZ, UR20 ;  /* 0x00000014ff0b7e24 */ /* 0x000fe4000f8e00ff */
[----:B------:R-:W-:Y:S01]  /*1070*/  IMAD.U32 R8, RZ, RZ, UR20 ;  /* 0x00000014ff087e24 */ /* 0x000fe2000f8e00ff */
[----:B------:R-:W0:Y:S01]  /*1080*/  LDS R17, [R10] ;  /* 0x000000000a117984 */ /* 0x000e220000000800 */
[----:B------:R-:W-:Y:S01]  /*1090*/  IMAD.U32 R14, RZ, RZ, UR20 ;  /* 0x00000014ff0e7e24 */ /* 0x000fe2000f8e00ff */
[----:B------:R-:W-:Y:S01]  /*10a0*/  LEA R11, R11, R10, 0x2 ;  /* 0x0000000a0b0b7211 */ /* 0x000fe200078e10ff */
[----:B------:R-:W-:Y:S02]  /*10b0*/  VIADD R9, R22, UR20 ;  /* 0x0000001416097c36 */ /* 0x000fe40008000000 */
[----:B------:R-:W-:-:S02]  /*10c0*/  IMAD.X R16, RZ, RZ, UR9, P0 ;  /* 0x00000009ff107e24 */ /* 0x000fc400080e06ff */
[----:B------:R-:W-:Y:S01]  /*10d0*/  IMAD R13, R8, 0x4, R11 ;  /* 0x00000004080d7824 */ /* 0x000fe200078e020b */
[----:B------:R1:W2:Y:S01]  /*10e0*/  LDS R19, [R11] ;  /* 0x000000000b137984 */ /* 0x0002a20000000800 */
[----:B------:R-:W-:Y:S01]  /*10f0*/  VIADD R12, R9, UR20 ;  /* 0x00000014090c7c36 */ /* 0x000fe20008000000 */
[----:B------:R-:W-:Y:S01]  /*1100*/  LEA R8, P0, R15, UR10, 0x2 ;  /* 0x0000000a0f087c11 */ /* 0x000fe2000f8010ff */
[----:B------:R-:W-:Y:S01]  /*1110*/  IMAD R14, R14, 0x4, R13 ;  /* 0x000000040e0e7824 */ /* 0x000fe200078e020d */
[----:B------:R3:W4:Y:S01]  /*1120*/  LDS R21, [R13] ;  /* 0x000000000d157984 */ /* 0x0007220000000800 */
[----:B------:R-:W-:Y:S01]  /*1130*/  VIADD R22, R12, UR20 ;  /* 0x000000140c167c36 */ /* 0x000fe20008000000 */
[----:B------:R-:W-:Y:S02]  /*1140*/  IADD3 R20, P1, PT, R9, UR6, RZ ;  /* 0x0000000609147c10 */ /* 0x000fe4000ff3e0ff */
[----:B------:R5:W4:Y:S01]  /*1150*/  LDS R23, [R14] ;  /* 0x000000000e177984 */ /* 0x000b220000000800 */
[----:B------:R-:W-:-:S02]  /*1160*/  LEA.HI.X R9, R15, UR11, R16, 0x2, P0 ;  /* 0x0000000b0f097c11 */ /* 0x000fc400080f1410 */
[----:B-1----:R-:W-:Y:S01]  /*1170*/  IADD3 R11, P2, PT, R12, UR6, RZ ;  /* 0x000000060c0b7c10 */ /* 0x002fe2000ff5e0ff */
[----:B---3--:R-:W-:Y:S01]  /*1180*/  IMAD.X R13, RZ, RZ, UR9, P1 ;  /* 0x00000009ff0d7e24 */ /* 0x008fe200088e06ff */
[----:B------:R-:W-:Y:S02]  /*1190*/  IADD3 R15, P3, PT, R22, UR6, RZ ;  /* 0x00000006160f7c10 */ /* 0x000fe4000ff7e0ff */
[C---:B------:R-:W-:Y:S01]  /*11a0*/  LEA R12, P0, R20.reuse, UR10, 0x2 ;  /* 0x0000000a140c7c11 */ /* 0x040fe2000f8010ff */
[----:B------:R-:W-:Y:S01]  /*11b0*/  IMAD.X R18, RZ, RZ, UR9, P2 ;  /* 0x00000009ff127e24 */ /* 0x000fe200090e06ff */
[----:B------:R-:W-:Y:S01]  /*11c0*/  LEA R10, P1, R11, UR10, 0x2 ;  /* 0x0000000a0b0a7c11 */ /* 0x000fe2000f8210ff */
[----:B------:R-:W-:Y:S01]  /*11d0*/  IMAD.X R16, RZ, RZ, UR9, P3 ;  /* 0x00000009ff107e24 */ /* 0x000fe200098e06ff */
[----:B-----5:R-:W-:Y:S02]  /*11e0*/  LEA R14, P2, R15, UR10, 0x2 ;  /* 0x0000000a0f0e7c11 */ /* 0x020fe4000f8410ff */
[----:B------:R-:W-:-:S02]  /*11f0*/  LEA.HI.X R13, R20, UR11, R13, 0x2, P0 ;  /* 0x0000000b140d7c11 */ /* 0x000fc400080f140d */
[----:B------:R-:W-:Y:S02]  /*1200*/  LEA.HI.X R11, R11, UR11, R18, 0x2, P1 ;  /* 0x0000000b0b0b7c11 */ /* 0x000fe400088f1412 */
[----:B------:R-:W-:Y:S02]  /*1210*/  LEA.HI.X R15, R15, UR11, R16, 0x2, P2 ;  /* 0x0000000b0f0f7c11 */ /* 0x000fe400090f1410 */
[----:B------:R-:W-:-:S04]  /*1220*/  IADD3 R22, PT, PT, R22, UR20, RZ ;  /* 0x0000001416167c10 */ /* 0x000fc8000fffe0ff */
[----:B------:R-:W-:Y:S01]  /*1230*/  ISETP.GE.U32.AND P0, PT, R22, 0x200, PT ;  /* 0x000002001600780c */ /* 0x000fe20003f06070 */
[----:B0-----:R0:W-:Y:S04]  /*1240*/  STG.E desc[UR16][R8.64], R17 ;  /* 0x0000001108007986 */ /* 0x0011e8000c101910 */
[----:B--2---:R0:W-:Y:S04]  /*1250*/  STG.E desc[UR16][R12.64], R19 ;  /* 0x000000130c007986 */ /* 0x0041e8000c101910 */
[----:B----4-:R0:W-:Y:S04]  /*1260*/  STG.E desc[UR16][R10.64], R21 ;  /* 0x000000150a007986 */ /* 0x0101e8000c101910 */
[----:B------:R0:W-:Y:S01]  /*1270*/  STG.E desc[UR16][R14.64], R23 ;  /* 0x000000170e007986 */ /* 0x0001e2000c101910 */
[----:B------:R-:W-:Y:S05]  /*1280*/  @!P0 BRA `(.L_x_49) ;  /* 0xfffffffc006c8947 */ /* 0x000fea000383ffff */
.L_x_46:
[----:B---3--:R-:W-:Y:S05]  /*1290*/  BSYNC.RECONVERGENT B0 ;  /* 0x0000000000007941 */ /* 0x008fea0003800200 */
.L_x_45:
[----:B------:R-:W3:Y:S01]  /*12a0*/  LDCU UR10, c[0x0][0x38c] ;  /* 0x00007180ff0a77ac */ /* 0x000ee20008000800 */
[----:B------:R-:W-:Y:S02]  /*12b0*/  UMOV UR8, UR6 ;  /* 0x0000000600087c82 */ /* 0x000fe40008000000 */
[----:B------:R-:W-:-:S07]  /*12c0*/  UIMAD.WIDE.U32 UR8, UR21, 0x200, UR8 ;  /* 0x00000200150878a5 */ /* 0x000fce000f8e0008 */
[----:B------:R-:W-:Y:S01]  /*12d0*/  UMOV UR6, UR8 ;  /* 0x0000000800067c82 */ /* 0x000fe20008000000 */
[----:B---3--:R-:W-:-:S04]  /*12e0*/  UISETP.GE.U32.AND UP0, UPT, UR8, UR10, UPT ;  /* 0x0000000a0800728c */ /* 0x008fc8000bf06070 */
[----:B------:R-:W-:Y:S01]  /*12f0*/  UISETP.GE.U32.AND.EX UP0, UPT, UR9, UR19, UPT, UP0 ;  /* 0x000000130900728c */ /* 0x000fe2000bf06100 */
[----:B------:R-:W-:Y:S08]  /*1300*/  BAR.SYNC.DEFER_BLOCKING 0x0 ;  /* 0x0000000000007b1d */ /* 0x000ff00000010000 */
[----:B------:R-:W-:Y:S05]  /*1310*/  BRA.U !UP0, `(.L_x_50) ;  /* 0xfffffff108087547 */ /* 0x000fea000b83ffff */
[----:B------:R-:W-:Y:S05]  /*1320*/  EXIT ;  /* 0x000000000000794d */ /* 0x000fea0003800000 */
        .weak           $__internal_1_$__cuda_sm20_div_u64
        .type           $__internal_1_$__cuda_sm20_div_u64,@function
        .size           $__internal_1_$__cuda_sm20_div_u64,(.L_x_53 - $__internal_1_$__cuda_sm20_div_u64)
$__internal_1_$__cuda_sm20_div_u64:
[----:B------:R-:W-:Y:S01]  /*1330*/  UMOV UR10, UR4 ;  /* 0x00000004000a7c82 */ /* 0x000fe20008000000 */
[----:B------:R-:W-:Y:S02]  /*1340*/  UMOV UR11, UR7 ;  /* 0x00000007000b7c82 */ /* 0x000fe40008000000 */
[----:B------:R-:W0:Y:S08]  /*1350*/  I2F.U64.RP R30, UR10 ;  /* 0x0000000a001e7d12 */ /* 0x000e300008309000 */
[----:B0-----:R-:W0:Y:S02]  /*1360*/  MUFU.RCP R30, R30 ;  /* 0x0000001e001e7308 */ /* 0x001e240000001000 */
[----:B0-----:R-:W-:-:S06]  /*1370*/  VIADD R22, R30, 0x1ffffffe ;  /* 0x1ffffffe1e167836 */ /* 0x001fcc0000000000 */
[----:B------:R-:W0:Y:S02]  /*1380*/  F2I.U64.TRUNC R22, R22 ;  /* 0x0000001600167311 */ /* 0x000e24000020d800 */
[----:B0-----:R-:W-:Y:S02]  /*1390*/  R2UR UR10, R22 ;  /* 0x00000000160a72ca */ /* 0x001fe400000e0000 */
[----:B------:R-:W-:Y:S01]  /*13a0*/  R2UR UR11, R23 ;  /* 0x00000000170b72ca */ /* 0x000fe200000e0000 */
[----:B------:R-:W-:-:S10]  /*13b0*/  IMAD.MOV.U32 R23, RZ, RZ, RZ ;  /* 0x000000ffff177224 */ /* 0x000fd400078e00ff */
[----:B------:R-:W-:-:S04]  /*13c0*/  UIMAD.WIDE.U32 UR12, UR10, UR4, URZ ;  /* 0x000000040a0c72a5 */ /* 0x000fc8000f8e00ff */
[----:B------:R-:W-:Y:S02]  /*13d0*/  UIADD3 UR14, UP0, UPT, URZ, -UR12, URZ ;  /* 0x8000000cff0e7290 */ /* 0x000fe4000ff1e0ff */
[----:B------:R-:W-:Y:S02]  /*13e0*/  UIMAD UR8, UR10, UR7, UR13 ;  /* 0x000000070a0872a4 */ /* 0x000fe4000f8e020d */
[----:B------:R-:W-:Y:S02]  /*13f0*/  UIMAD.WIDE.U32 UR12, UR10, UR14, URZ ;  /* 0x0000000e0a0c72a5 */ /* 0x000fe4000f8e00ff */
[----:B------:R-:W-:-:S04]  /*1400*/  UIMAD UR8, UR11, UR4, UR8 ;  /* 0x000000040b0872a4 */ /* 0x000fc8000f8e0208 */
[----:B------:R-:W-:Y:S01]  /*1410*/  UIADD3.X UR8, UPT, UPT, URZ, ~UR8, URZ, UP0, !UPT ;  /* 0x80000008ff087290 */ /* 0x000fe200087fe4ff */
[----:B------:R-:W-:Y:S01]  /*1420*/  UMOV UR12, UR13 ;  /* 0x0000000d000c7c82 */ /* 0x000fe20008000000 */
[----:B------:R-:W-:Y:S02]  /*1430*/  UMOV UR13, UR10 ;  /* 0x0000000a000d7c82 */ /* 0x000fe40008000000 */
[----:B------:R-:W-:-:S04]  /*1440*/  UIMAD.WIDE.U32 UR12, UP0, UR10, UR8, UR12 ;  /* 0x000000080a0c72a5 */ /* 0x000fc8000f80000c */
[----:B------:R-:W-:Y:S02]  /*1450*/  UIMAD.WIDE.U32 UR12, UP1, UR11, UR14, UR12 ;  /* 0x0000000e0b0c72a5 */ /* 0x000fe4000f82000c */
[----:B------:R-:W-:Y:S02]  /*1460*/  UIMAD.WIDE.U32 UR14, UR11, UR8, URZ ;  /* 0x000000080b0e72a5 */ /* 0x000fe4000f8e00ff */
[----:B------:R-:W-:-:S04]  /*1470*/  UIMAD UR8, UR11, UR8, URZ ;  /* 0x000000080b0872a4 */ /* 0x000fc8000f8e02ff */
[----:B------:R-:W-:Y:S02]  /*1480*/  UIADD3 UR13, UP2, UPT, UR8, UR13, URZ ;  /* 0x0000000d080d7290 */ /* 0x000fe4000ff5e0ff */
[----:B------:R-:W-:Y:S02]  /*1490*/  UIADD3.X UR8, UPT, UPT, UR15, UR11, URZ, UP0, !UPT ;  /* 0x0000000b0f087290 */ /* 0x000fe400087fe4ff */
[----:B------:R-:W-:Y:S02]  /*14a0*/  UIMAD.WIDE.U32 UR10, UR13, UR4, URZ ;  /* 0x000000040d0a72a5 */ /* 0x000fe4000f8e00ff */
[----:B------:R-:W-:Y:S02]  /*14b0*/  UIADD3.X UR8, UPT, UPT, URZ, URZ, UR8, UP2, UP1 ;  /* 0x000000ffff087290 */ /* 0x000fe400097e2408 */
[----:B------:R-:W-:Y:S02]  /*14c0*/  UIADD3 UR10, UP0, UPT, URZ, -UR10, URZ ;  /* 0x8000000aff0a7290 */ /* 0x000fe4000ff1e0ff */
[----:B------:R-:W-:-:S02]  /*14d0*/  UIMAD UR11, UR13, UR7, UR11 ;  /* 0x000000070d0b72a4 */ /* 0x000fc4000f8e020b */
[----:B------:R-:W-:Y:S02]  /*14e0*/  UIMAD.WIDE.U32 UR14, UR13, UR10, URZ ;  /* 0x0000000a0d0e72a5 */ /* 0x000fe4000f8e00ff */
[----:B------:R-:W-:-:S04]  /*14f0*/  UIMAD UR11, UR8, UR4, UR11 ;  /* 0x00000004080b72a4 */ /* 0x000fc8000f8e020b */
[----:B------:R-:W-:Y:S01]  /*1500*/  UIADD3.X UR11, UPT, UPT, URZ, ~UR11, URZ, UP0, !UPT ;  /* 0x8000000bff0b7290 */ /* 0x000fe200087fe4ff */
[----:B------:R-:W-:-:S03]  /*1510*/  UMOV UR12, UR15 ;  /* 0x0000000f000c7c82 */ /* 0x000fc60008000000 */
[----:B------:R-:W-:Y:S02]  /*1520*/  UIMAD.WIDE.U32 UR12, UP0, UR13, UR11, UR12 ;  /* 0x0000000b0d0c72a5 */ /* 0x000fe4000f80000c */
[----:B------:R-:W-:Y:S02]  /*1530*/  UIMAD UR14, UR8, UR11, URZ ;  /* 0x0000000b080e72a4 */ /* 0x000fe4000f8e02ff */
[----:B------:R-:W-:Y:S02]  /*1540*/  UIMAD.WIDE.U32 UR12, UP1, UR8, UR10, UR12 ;  /* 0x0000000a080c72a5 */ /* 0x000fe4000f82000c */
[----:B------:R-:W-:Y:S02]  /*1550*/  UIMAD.WIDE.U32 UR10, UR8, UR11, URZ ;  /* 0x0000000b080a72a5 */ /* 0x000fe4000f8e00ff */
[----:B------:R-:W-:Y:S02]  /*1560*/  UIADD3 UR12, UP2, UPT, UR14, UR13, URZ ;  /* 0x0000000d0e0c7290 */ /* 0x000fe4000ff5e0ff */
[----:B------:R-:W-:-:S04]  /*1570*/  UIADD3.X UR8, UPT, UPT, UR11, UR8, URZ, UP0, !UPT ;  /* 0x000000080b087290 */ /* 0x000fc800087fe4ff */
[----:B------:R-:W-:Y:S01]  /*1580*/  IMAD.HI.U32 R22, R27, UR12, RZ ;  /* 0x0000000c1b167c27 */ /* 0x000fe2000f8e00ff */
[----:B------:R-:W-:-:S03]  /*1590*/  UIADD3.X UR8, UPT, UPT, URZ, URZ, UR8, UP2, UP1 ;  /* 0x000000ffff087290 */ /* 0x000fc600097e2408 */
[----:B------:R-:W-:-:S04]  /*15a0*/  IMAD.WIDE.U32 R22, R29, UR12, R22 ;  /* 0x0000000c1d167c25 */ /* 0x000fc8000f8e0016 */
[----:B------:R-:W-:Y:S02]  /*15b0*/  IMAD R31, R29, UR8, RZ ;  /* 0x000000081d1f7c24 */ /* 0x000fe4000f8e02ff */
[----:B------:R-:W-:-:S04]  /*15c0*/  IMAD.HI.U32 R22, P1, R27, UR8, R22 ;  /* 0x000000081b167c27 */ /* 0x000fc8000f820016 */
[----:B------:R-:W-:Y:S01]  /*15d0*/  IMAD.HI.U32 R30, R29, UR8, RZ ;  /* 0x000000081d1e7c27 */ /* 0x000fe2000f8e00ff */
[----:B------:R-:W-:-:S03]  /*15e0*/  IADD3 R31, P3, PT, R31, R22, RZ ;  /* 0x000000161f1f7210 */ /* 0x000fc60007f7e0ff */
[----:B------:R-:W-:Y:S02]  /*15f0*/  IMAD.X R30, RZ, RZ, R30, P1 ;  /* 0x000000ffff1e7224 */ /* 0x000fe400008e061e */
[----:B------:R-:W-:-:S04]  /*1600*/  IMAD.WIDE.U32 R22, R31, UR4, RZ ;  /* 0x000000041f167c25 */ /* 0x000fc8000f8e00ff */
[----:B------:R-:W-:Y:S01]  /*1610*/  IMAD.X R30, RZ, RZ, R30, P3 ;  /* 0x000000ffff1e7224 */ /* 0x000fe200018e061e */
[----:B------:R-:W-:Y:S01]  /*1620*/  IADD3 R32, P3, PT, -R22, R27, RZ ;  /* 0x0000001b16207210 */ /* 0x000fe20007f7e1ff */
[C---:B------:R-:W-:Y:S02]  /*1630*/  IMAD R23, R31.reuse, UR7, R23 ;  /* 0x000000071f177c24 */ /* 0x040fe4000f8e0217 */
[----:B------:R-:W-:Y:S01]  /*1640*/  VIADD R22, R31, 0x1 ;  /* 0x000000011f167836 */ /* 0x000fe20000000000 */
[----:B------:R-:W-:Y:S01]  /*1650*/  ISETP.GE.U32.AND P1, PT, R32, UR4, PT ;  /* 0x0000000420007c0c */ /* 0x000fe2000bf26070 */
[----:B------:R-:W-:-:S04]  /*1660*/  IMAD R30, R30, UR4, R23 ;  /* 0x000000041e1e7c24 */ /* 0x000fc8000f8e0217 */
[----:B------:R-:W-:Y:S01]  /*1670*/  IMAD.X R30, R29, 0x1, ~R30, P3 ;  /* 0x000000011d1e7824 */ /* 0x000fe200018e0e1e */
[----:B------:R-:W-:-:S04]  /*1680*/  IADD3 R23, P3, PT, R32, -UR4, RZ ;  /* 0x8000000420177c10 */ /* 0x000fc8000ff7e0ff */
[C---:B------:R-:W-:Y:S02]  /*1690*/  ISETP.GE.U32.AND.EX P1, PT, R30.reuse, UR7, PT, P1 ;  /* 0x000000071e007c0c */ /* 0x040fe4000bf26110 */
[----:B------:R-:W-:Y:S02]  /*16a0*/  IADD3.X R27, PT, PT, R30, ~UR7, RZ, P3, !PT ;  /* 0x800000071e1b7c10 */ /* 0x000fe40009ffe4ff */
[----:B------:R-:W-:Y:S02]  /*16b0*/  SEL R23, R23, R32, P1 ;  /* 0x0000002017177207 */ /* 0x000fe40000800000 */
[----:B------:R-:W-:Y:S01]  /*16c0*/  SEL R31, R22, R31, P1 ;  /* 0x0000001f161f7207 */ /* 0x000fe20000800000 */
[----:B------:R-:W-:Y:S01]  /*16d0*/  IMAD.MOV.U32 R22, RZ, RZ, R28 ;  /* 0x000000ffff167224 */ /* 0x000fe200078e001c */
[----:B------:R-:W-:Y:S02]  /*16e0*/  SEL R27, R27, R30, P1 ;  /* 0x0000001e1b1b7207 */ /* 0x000fe40000800000 */
[----:B------:R-:W-:Y:S01]  /*16f0*/  ISETP.GE.U32.AND P1, PT, R23, UR4, PT ;  /* 0x0000000417007c0c */ /* 0x000fe2000bf26070 */
[----:B------:R-:W-:Y:S01]  /*1700*/  VIADD R30, R31, 0x1 ;  /* 0x000000011f1e7836 */ /* 0x000fe20000000000 */
[----:B------:R-:W-:Y:S01]  /*1710*/  ISETP.NE.U32.AND P3, PT, RZ, UR4, PT ;  /* 0x00000004ff007c0c */ /* 0x000fe2000bf65070 */
[----:B------:R-:W-:Y:S01]  /*1720*/  IMAD.MOV.U32 R23, RZ, RZ, 0x0 ;  /* 0x00000000ff177424 */ /* 0x000fe200078e00ff */
[----:B------:R-:W-:-:S02]  /*1730*/  ISETP.GE.U32.AND.EX P1, PT, R27, UR7, PT, P1 ;  /* 0x000000071b007c0c */ /* 0x000fc4000bf26110 */
[----:B------:R-:W-:Y:S02]  /*1740*/  ISETP.NE.AND.EX P3, PT, RZ, UR7, PT, P3 ;  /* 0x00000007ff007c0c */ /* 0x000fe4000bf65330 */
[----:B------:R-:W-:-:S04]  /*1750*/  SEL R30, R30, R31, P1 ;  /* 0x0000001f1e1e7207 */ /* 0x000fc80000800000 */
[----:B------:R-:W-:Y:S01]  /*1760*/  SEL R30, R30, 0xffffffff, P3 ;  /* 0xffffffff1e1e7807 */ /* 0x000fe20001800000 */
[----:B------:R-:W-:Y:S06]  /*1770*/  RET.REL.NODEC R22 `(_Z15B_shared_kernalPiiii) ;  /* 0xffffffe816207950 */ /* 0x000fec0003c3ffff */
.L_x_51:
        /* <DEDUP_REMOVED lines=16> */
.L_x_53:


//--------------------- .nv.shared.reserved.0     --------------------------
	.section	.nv.shared.reserved.0,"aw",@nobits
	.weak		__nv_reservedSMEM_offset_0_alias
	.size		__nv_reservedSMEM_offset_0_alias, 0, 64
	.other		__nv_reservedSMEM_offset_0_alias,@"STO_CUDA_RESERVED_SHARED STV_DEFAULT"
__nv_reservedSMEM_offset_0_alias:
	.zero		0
	.zero		64


//--------------------- .nv.global                --------------------------
	.section	.nv.global,"aw",@nobits
.nv.global:
	.type		_ZN34_INTERNAL_31f4ee84_4_k_cu_525824466thrust24THRUST_300001_SM_1000_NS12placeholders2_8E,@object
	.size		_ZN34_INTERNAL_31f4ee84_4_k_cu_525824466thrust24THRUST_300001_SM_1000_NS12placeholders2_8E,(_ZN34_INTERNAL_31f4ee84_4_k_cu_525824464cuda3std3__436_GLOBAL__N__31f4ee84_4_k_cu_525824466ignoreE - _ZN34_INTERNAL_31f4ee84_4_k_cu_525824466thrust24THRUST_300001_SM_1000_NS12placeholders2_8E)
_ZN34_INTERNAL_31f4ee84_4_k_cu_525824466thrust24THRUST_300001_SM_1000_NS12placeholders2_8E:
	.zero		1
	.type		_ZN34_INTERNAL_31f4ee84_4_k_cu_525824464cuda3std3__436_GLOBAL__N__31f4ee84_4_k_cu_525824466ignoreE,@object
	.size		_ZN34_INTERNAL_31f4ee84_4_k_cu_525824464cuda3std3__436_GLOBAL__N__31f4ee84_4_k_cu_525824466ignoreE,(_ZN34_INTERNAL_31f4ee84_4_k_cu_525824464cuda3std6ranges3__45__cpo4dataE - _ZN34_INTERNAL_31f4ee84_4_k_cu_525824464cuda3std3__436_GLOBAL__N__31f4ee84_4_k_cu_525824466ignoreE)
_ZN34_INTERNAL_31f4ee84_4_k_cu_525824464cuda3std3__436_GLOBAL__N__31f4ee84_4_k_cu_525824466ignoreE:
	.zero		1
	.type		_ZN34_INTERNAL_31f4ee84_4_k_cu_525824464cuda3std6ranges3__45__cpo4dataE,@object
	.size		_ZN34_INTERNAL_31f4ee84_4_k_cu_525824464cuda3std6ranges3__45__cpo4dataE,(_ZN34_INTERNAL_31f4ee84_4_k_cu_525824466thrust24THRUST_300001_SM_1000_NS6system3cpp3parE - _ZN34_INTERNAL_31f4ee84_4_k_cu_525824464cuda3std6ranges3__45__cpo4dataE)
_ZN34_INTERNAL_31f4ee84_4_k_cu_525824464cuda3std6ranges3__45__cpo4dataE:
	.zero		1
	.type		_ZN34_INTERNAL_31f4ee84_4_k_cu_525824466thrust24THRUST_300001_SM_1000_NS6system3cpp3parE,@object
	.size		_ZN34_INTERNAL_31f4ee84_4_k_cu_525824466thrust24THRUST_300001_SM_1000_NS6system3cpp3parE,(_ZN34_INTERNAL_31f4ee84_4_k_cu_525824464cuda3std3__45__cpo5beginE - _ZN34_INTERNAL_31f4ee84_4_k_cu_525824466thrust24THRUST_300001_SM_1000_NS6system3cpp3parE)
_ZN34_INTERNAL_31f4ee84_4_k_cu_525824466thrust24THRUST_300001_SM_1000_NS6system3cpp3parE:
	.zero		1
	.type		_ZN34_INTERNAL_31f4ee84_4_k_cu_525824464cuda3std3__45__cpo5beginE,@object
	.size		_ZN34_INTERNAL_31f4ee84_4_k_cu_525824464cuda3std3__45__cpo5beginE,(_ZN34_INTERNAL_31f4ee84_4_k_cu_525824464cuda3std6ranges3__45__cpo5beginE - _ZN34_INTERNAL_31f4ee84_4_k_cu_525824464cuda3std3__45__cpo5beginE)
_ZN34_INTERNAL_31f4ee84_4_k_cu_525824464cuda3std3__45__cpo5beginE:
	.zero		1
	.type		_ZN34_INTERNAL_31f4ee84_4_k_cu_525824464cuda3std6ranges3__45__cpo5beginE,@object
	.size		_ZN34_INTERNAL_31f4ee84_4_k_cu_525824464cuda3std6ranges3__45__cpo5beginE,(_ZN34_INTERNAL_31f4ee84_4_k_cu_525824466thrust24THRUST_300001_SM_1000_NS6deviceE - _ZN34_INTERNAL_31f4ee84_4_k_cu_525824464cuda3std6ranges3__45__cpo5beginE)
_ZN34_INTERNAL_31f4ee84_4_k_cu_525824464cuda3std6ranges3__45__cpo5beginE:
	.zero		1
	.type		_ZN34_INTERNAL_31f4ee84_4_k_cu_525824466thrust24THRUST_300001_SM_1000_NS6deviceE,@object
	.size		_ZN34_INTERNAL_31f4ee84_4_k_cu_525824466thrust24THRUST_300001_SM_1000_NS6deviceE,(_ZN34_INTERNAL_31f4ee84_4_k_cu_525824464cuda3std3__47nulloptE - _ZN34_INTERNAL_31f4ee84_4_k_cu_525824466thrust24THRUST_300001_SM_1000_NS6deviceE)
_ZN34_INTERNAL_31f4ee84_4_k_cu_525824466thrust24THRUST_300001_SM_1000_NS6deviceE:
	.zero		1
	.type		_ZN34_INTERNAL_31f4ee84_4_k_cu_525824464cuda3std3__47nulloptE,@object
	.size		_ZN34_INTERNAL_31f4ee84_4_k_cu_525824464cuda3std3__47nulloptE,(_ZN34_INTERNAL_31f4ee84_4_k_cu_525824464cuda3std6ranges3__45__cpo8distanceE - _ZN34_INTERNAL_31f4ee84_4_k_cu_525824464cuda3std3__47nulloptE)
_ZN34_INTERNAL_31f4ee84_4_k_cu_525824464cuda3std3__47nulloptE:
	.zero		1
	.type		_ZN34_INTERNAL_31f4ee84_4_k_cu_525824464cuda3std6ranges3__45__cpo8distanceE,@object
	.size		_ZN34_INTERNAL_31f4ee84_4_k_cu_525824464cuda3std6ranges3__45__cpo8distanceE,(_ZN34_INTERNAL_31f4ee84_4_k_cu_525824466thrust24THRUST_300001_SM_1000_NS12placeholders2_4E - _ZN34_INTERNAL_31f4ee84_4_k_cu_525824464cuda3std6ranges3__45__cpo8distanceE)
_ZN34_INTERNAL_31f4ee84_4_k_cu_525824464cuda3std6ranges3__45__cpo8distanceE:
	.zero		1
	.type		_ZN34_INTERNAL_31f4ee84_4_k_cu_525824466thrust24THRUST_300001_SM_1000_NS12placeholders2_4E,@object
	.size		_ZN34_INTERNAL_31f4ee84_4_k_cu_525824466thrust24THRUST_300001_SM_1000_NS12placeholders2_4E,(_ZN34_INTERNAL_31f4ee84_4_k_cu_525824464cuda3std3__45__cpo6rbeginE - _ZN34_INTERNAL_31f4ee84_4_k_cu_525824466thrust24THRUST_300001_SM_1000_NS12placeholders2_4E)
_ZN34_INTERNAL_31f4ee84_4_k_cu_525824466thrust24THRUST_300001_SM_1000_NS12placeholders2_4E:
	.zero		1
	.type		_ZN34_INTERNAL_31f4ee84_4_k_cu_525824464cuda3std3__45__cpo6rbeginE,@object
	.size		_ZN34_INTERNAL_31f4ee84_4_k_cu_525824464cuda3std3__45__cpo6rbeginE,(_ZN34_INTERNAL_31f4ee84_4_k_cu_525824464cuda3std6ranges3__45__cpo7advanceE - _ZN34_INTERNAL_31f4ee84_4_k_cu_525824464cuda3std3__45__cpo6rbeginE)
_ZN34_INTERNAL_31f4ee84_4_k_cu_525824464cuda3std3__45__cpo6rbeginE:
	.zero		1
	.type		_ZN34_INTERNAL_31f4ee84_4_k_cu_525824464cuda3std6ranges3__45__cpo7advanceE,@object
	.size		_ZN34_INTERNAL_31f4ee84_4_k_cu_525824464cuda3std6ranges3__45__cpo7advanceE,(_ZN34_INTERNAL_31f4ee84_4_k_cu_525824466thrust24THRUST_300001_SM_1000_NS12placeholders3_10E - _ZN34_INTERNAL_31f4ee84_4_k_cu_525824464cuda3std6ranges3__45__cpo7advanceE)
_ZN34_INTERNAL_31f4ee84_4_k_cu_525824464cuda3std6ranges3__45__cpo7advanceE:
	.zero		1
	.type		_ZN34_INTERNAL_31f4ee84_4_k_cu_525824466thrust24THRUST_300001_SM_1000_NS12placeholders3_10E,@object
	.size		_ZN34_INTERNAL_31f4ee84_4_k_cu_525824466thrust24THRUST_300001_SM_1000_NS12placeholders3_10E,(_ZN34_INTERNAL_31f4ee84_4_k_cu_525824464cuda3std3__48in_placeE - _ZN34_INTERNAL_31f4ee84_4_k_cu_525824466thrust24THRUST_300001_SM_1000_NS12placeholders3_10E)
_ZN34_INTERNAL_31f4ee84_4_k_cu_525824466thrust24THRUST_300001_SM_1000_NS12placeholders3_10E:
	.zero		1
	.type		_ZN34_INTERNAL_31f4ee84_4_k_cu_525824464cuda3std3__48in_placeE,@object
	.size		_ZN34_INTERNAL_31f4ee84_4_k_cu_525824464cuda3std3__48in_placeE,(_ZN34_INTERNAL_31f4ee84_4_k_cu_525824464cuda3std6ranges3__45__cpo4sizeE - _ZN34_INTERNAL_31f4ee84_4_k_cu_525824464cuda3std3__48in_placeE)
_ZN34_INTERNAL_31f4ee84_4_k_cu_525824464cuda3std3__48in_placeE:
	.zero		1
	.type		_ZN34_INTERNAL_31f4ee84_4_k_cu_525824464cuda3std6ranges3__45__cpo4sizeE,@object
	.size		_ZN34_INTERNAL_31f4ee84_4_k_cu_525824464cuda3std6ranges3__45__cpo4sizeE,(_ZN34_INTERNAL_31f4ee84_4_k_cu_525824466thrust24THRUST_300001_SM_1000_NS12placeholders2_2E - _ZN34_INTERNAL_31f4ee84_4_k_cu_525824464cuda3std6ranges3__45__cpo4sizeE)
_ZN34_INTERNAL_31f4ee84_4_k_cu_525824464cuda3std6ranges3__45__cpo4sizeE:
	.zero		1
	.type		_ZN34_INTERNAL_31f4ee84_4_k_cu_525824466thrust24THRUST_300001_SM_1000_NS12placeholders2_2E,@object
	.size		_ZN34_INTERNAL_31f4ee84_4_k_cu_525824466thrust24THRUST_300001_SM_1000_NS12placeholders2_2E,(_ZN34_INTERNAL_31f4ee84_4_k_cu_525824464cuda3std3__45__cpo6cbeginE - _ZN34_INTERNAL_31f4ee84_4_k_cu_525824466thrust24THRUST_300001_SM_1000_NS12placeholders2_2E)
_ZN34_INTERNAL_31f4ee84_4_k_cu_525824466thrust24THRUST_300001_SM_1000_NS12placeholders2_2E:
	.zero		1
	.type		_ZN34_INTERNAL_31f4ee84_4_k_cu_525824464cuda3std3__45__cpo6cbeginE,@object
	.size		_ZN34_INTERNAL_31f4ee84_4_k_cu_525824464cuda3std3__45__cpo6cbeginE,(_ZN34_INTERNAL_31f4ee84_4_k_cu_525824464cuda3std6ranges3__45__cpo6cbeginE - _ZN34_INTERNAL_31f4ee84_4_k_cu_525824464cuda3std3__45__cpo6cbeginE)
_ZN34_INTERNAL_31f4ee84_4_k_cu_525824464cuda3std3__45__cpo6cbeginE:
	.zero		1
	.type		_ZN34_INTERNAL_31f4ee84_4_k_cu_525824464cuda3std6ranges3__45__cpo6cbeginE,@object
	.size		_ZN34_INTERNAL_31f4ee84_4_k_cu_525824464cuda3std6ranges3__45__cpo6cbeginE,(_ZN34_INTERNAL_31f4ee84_4_k_cu_525824466thrust24THRUST_300001_SM_1000_NS12placeholders2_6E - _ZN34_INTERNAL_31f4ee84_4_k_cu_525824464cuda3std6ranges3__45__cpo6cbeginE)
_ZN34_INTERNAL_31f4ee84_4_k_cu_525824464cuda3std6ranges3__45__cpo6cbeginE:
	.zero		1
	.type		_ZN34_INTERNAL_31f4ee84_4_k_cu_525824466thrust24THRUST_300001_SM_1000_NS12placeholders2_6E,@object
	.size		_ZN34_INTERNAL_31f4ee84_4_k_cu_525824466thrust24THRUST_300001_SM_1000_NS12placeholders2_6E,(_ZN34_INTERNAL_31f4ee84_4_k_cu_525824464cuda3std3__45__cpo7crbeginE - _ZN34_INTERNAL_31f4ee84_4_k_cu_525824466thrust24THRUST_300001_SM_1000_NS12placeholders2_6E)
_ZN34_INTERNAL_31f4ee84_4_k_cu_525824466thrust24THRUST_300001_SM_1000_NS12placeholders2_6E:
	.zero		1
	.type		_ZN34_INTERNAL_31f4ee84_4_k_cu_525824464cuda3std3__45__cpo7crbeginE,@object
	.size		_ZN34_INTERNAL_31f4ee84_4_k_cu_525824464cuda3std3__45__cpo7crbeginE,(_ZN34_INTERNAL_31f4ee84_4_k_cu_525824464cuda3std6ranges3__45__cpo4nextE - _ZN34_INTERNAL_31f4ee84_4_k_cu_525824464cuda3std3__45__cpo7crbeginE)
_ZN34_INTERNAL_31f4ee84_4_k_cu_525824464cuda3std3__45__cpo7crbeginE:
	.zero		1
	.type		_ZN34_INTERNAL_31f4ee84_4_k_cu_525824464cuda3std6ranges3__45__cpo4nextE,@object
	.size		_ZN34_INTERNAL_31f4ee84_4_k_cu_525824464cuda3std6ranges3__45__cpo4nextE,(_ZN34_INTERNAL_31f4ee84_4_k_cu_525824464cuda3std6ranges3__45__cpo4swapE - _ZN34_INTERNAL_31f4ee84_4_k_cu_525824464cuda3std6ranges3__45__cpo4nextE)
_ZN34_INTERNAL_31f4ee84_4_k_cu_525824464cuda3std6ranges3__45__cpo4nextE:
	.zero		1
	.type		_ZN34_INTERNAL_31f4ee84_4_k_cu_525824464cuda3std6ranges3__45__cpo4swapE,@object
	.size		_ZN34_INTERNAL_31f4ee84_4_k_cu_525824464cuda3std6ranges3__45__cpo4swapE,(_ZN34_INTERNAL_31f4ee84_4_k_cu_525824466thrust24THRUST_300001_SM_1000_NS8cuda_cub10par_nosyncE - _ZN34_INTERNAL_31f4ee84_4_k_cu_525824464cuda3std6ranges3__45__cpo4swapE)
_ZN34_INTERNAL_31f4ee84_4_k_cu_525824464cuda3std6ranges3__45__cpo4swapE:
	.zero		1
	.type		_ZN34_INTERNAL_31f4ee84_4_k_cu_525824466thrust24THRUST_300001_SM_1000_NS8cuda_cub10par_nosyncE,@object
	.size		_ZN34_INTERNAL_31f4ee84_4_k_cu_525824466thrust24THRUST_300001_SM_1000_NS8cuda_cub10par_nosyncE,(_ZN34_INTERNAL_31f4ee84_4_k_cu_525824466thrust24THRUST_300001_SM_1000_NS3seqE - _ZN34_INTERNAL_31f4ee84_4_k_cu_525824466thrust24THRUST_300001_SM_1000_NS8cuda_cub10par_nosyncE)
_ZN34_INTERNAL_31f4ee84_4_k_cu_525824466thrust24THRUST_300001_SM_1000_NS8cuda_cub10par_nosyncE:
	.zero		1
	.type		_ZN34_INTERNAL_31f4ee84_4_k_cu_525824466thrust24THRUST_300001_SM_1000_NS3seqE,@object
	.size		_ZN34_INTERNAL_31f4ee84_4_k_cu_525824466thrust24THRUST_300001_SM_1000_NS3seqE,(_ZN34_INTERNAL_31f4ee84_4_k_cu_525824464cuda3std3__420unreachable_sentinelE - _ZN34_INTERNAL_31f4ee84_4_k_cu_525824466thrust24THRUST_300001_SM_1000_NS3seqE)
_ZN34_INTERNAL_31f4ee84_4_k_cu_525824466thrust24THRUST_300001_SM_1000_NS3seqE:
	.zero		1
	.type		_ZN34_INTERNAL_31f4ee84_4_k_cu_525824464cuda3std3__420unreachable_sentinelE,@object
	.size		_ZN34_INTERNAL_31f4ee84_4_k_cu_525824464cuda3std3__420unreachable_sentinelE,(_ZN34_INTERNAL_31f4ee84_4_k_cu_525824464cuda3std6ranges3__45__cpo5ssizeE - _ZN34_INTERNAL_31f4ee84_4_k_cu_525824464cuda3std3__420unreachable_sentinelE)
_ZN34_INTERNAL_31f4ee84_4_k_cu_525824464cuda3std3__420unreachable_sentinelE:
	.zero		1
	.type		_ZN34_INTERNAL_31f4ee84_4_k_cu_525824464cuda3std6ranges3__45__cpo5ssizeE,@object
	.size		_ZN34_INTERNAL_31f4ee84_4_k_cu_525824464cuda3std6ranges3__45__cpo5ssizeE,(_ZN34_INTERNAL_31f4ee84_4_k_cu_525824466thrust24THRUST_300001_SM_1000_NS12placeholders2_3E - _ZN34_INTERNAL_31f4ee84_4_k_cu_525824464cuda3std6ranges3__45__cpo5ssizeE)
_ZN34_INTERNAL_31f4ee84_4_k_cu_525824464cuda3std6ranges3__45__cpo5ssizeE:
	.zero		1
	.type		_ZN34_INTERNAL_31f4ee84_4_k_cu_525824466thrust24THRUST_300001_SM_1000_NS12placeholders2_3E,@object
	.size		_ZN34_INTERNAL_31f4ee84_4_k_cu_525824466thrust24THRUST_300001_SM_1000_NS12placeholders2_3E,(_ZN34_INTERNAL_31f4ee84_4_k_cu_525824464cuda3std3__45__cpo4cendE - _ZN34_INTERNAL_31f4ee84_4_k_cu_525824466thrust24THRUST_300001_SM_1000_NS12placeholders2_3E)
_ZN34_INTERNAL_31f4ee84_4_k_cu_525824466thrust24THRUST_300001_SM_1000_NS12placeholders2_3E:
	.zero		1
	.type		_ZN34_INTERNAL_31f4ee84_4_k_cu_525824464cuda3std3__45__cpo4cendE,@object
	.size		_ZN34_INTERNAL_31f4ee84_4_k_cu_525824464cuda3std3__45__cpo4cendE,(_ZN34_INTERNAL_31f4ee84_4_k_cu_525824464cuda3std6ranges3__45__cpo4cendE - _ZN34_INTERNAL_31f4ee84_4_k_cu_525824464cuda3std3__45__cpo4cendE)
_ZN34_INTERNAL_31f4ee84_4_k_cu_525824464cuda3std3__45__cpo4cendE:
	.zero		1
	.type		_ZN34_INTERNAL_31f4ee84_4_k_cu_525824464cuda3std6ranges3__45__cpo4cendE,@object
	.size		_ZN34_INTERNAL_31f4ee84_4_k_cu_525824464cuda3std6ranges3__45__cpo4cendE,(_ZN34_INTERNAL_31f4ee84_4_k_cu_525824466thrust24THRUST_300001_SM_1000_NS12placeholders2_7E - _ZN34_INTERNAL_31f4ee84_4_k_cu_525824464cuda3std6ranges3__45__cpo4cendE)
_ZN34_INTERNAL_31f4ee84_4_k_cu_525824464cuda3std6ranges3__45__cpo4cendE:
	.zero		1
	.type		_ZN34_INTERNAL_31f4ee84_4_k_cu_525824466thrust24THRUST_300001_SM_1000_NS12placeholders2_7E,@object
	.size		_ZN34_INTERNAL_31f4ee84_4_k_cu_525824466thrust24THRUST_300001_SM_1000_NS12placeholders2_7E,(_ZN34_INTERNAL_31f4ee84_4_k_cu_525824464cuda3std3__45__cpo5crendE - _ZN34_INTERNAL_31f4ee84_4_k_cu_525824466thrust24THRUST_300001_SM_1000_NS12placeholders2_7E)
_ZN34_INTERNAL_31f4ee84_4_k_cu_525824466thrust24THRUST_300001_SM_1000_NS12placeholders2_7E:
	.zero		1
	.type		_ZN34_INTERNAL_31f4ee84_4_k_cu_525824464cuda3std3__45__cpo5crendE,@object
	.size		_ZN34_INTERNAL_31f4ee84_4_k_cu_525824464cuda3std3__45__cpo5crendE,(_ZN34_INTERNAL_31f4ee84_4_k_cu_525824464cuda3std6ranges3__45__cpo4prevE - _ZN34_INTERNAL_31f4ee84_4_k_cu_525824464cuda3std3__45__cpo5crendE)
_ZN34_INTERNAL_31f4ee84_4_k_cu_525824464cuda3std3__45__cpo5crendE:
	.zero		1
	.type		_ZN34_INTERNAL_31f4ee84_4_k_cu_525824464cuda3std6ranges3__45__cpo4prevE,@object
	.size		_ZN34_INTERNAL_31f4ee84_4_k_cu_525824464cuda3std6ranges3__45__cpo4prevE,(_ZN34_INTERNAL_31f4ee84_4_k_cu_525824464cuda3std6ranges3__45__cpo9iter_moveE - _ZN34_INTERNAL_31f4ee84_4_k_cu_525824464cuda3std6ranges3__45__cpo4prevE)
_ZN34_INTERNAL_31f4ee84_4_k_cu_525824464cuda3std6ranges3__45__cpo4prevE:
	.zero		1
	.type		_ZN34_INTERNAL_31f4ee84_4_k_cu_525824464cuda3std6ranges3__45__cpo9iter_moveE,@object
	.size		_ZN34_INTERNAL_31f4ee84_4_k_cu_525824464cuda3std6ranges3__45__cpo9iter_moveE,(_ZN34_INTERNAL_31f4ee84_4_k_cu_525824466thrust24THRUST_300001_SM_1000_NS6system6detail10sequential3seqE - _ZN34_INTERNAL_31f4ee84_4_k_cu_525824464cuda3std6ranges3__45__cpo9iter_moveE)
_ZN34_INTERNAL_31f4ee84_4_k_cu_525824464cuda3std6ranges3__45__cpo9iter_moveE:
	.zero		1
	.type		_ZN34_INTERNAL_31f4ee84_4_k_cu_525824466thrust24THRUST_300001_SM_1000_NS6system6detail10sequential3seqE,@object
	.size		_ZN34_INTERNAL_31f4ee84_4_k_cu_525824466thrust24THRUST_300001_SM_1000_NS6system6detail10sequential3seqE,(_ZN34_INTERNAL_31f4ee84_4_k_cu_525824466thrust24THRUST_300001_SM_1000_NS12placeholders2_9E - _ZN34_INTERNAL_31f4ee84_4_k_cu_525824466thrust24THRUST_300001_SM_1000_NS6system6detail10sequential3seqE)
_ZN34_INTERNAL_31f4ee84_4_k_cu_525824466thrust24THRUST_300001_SM_1000_NS6system6detail10sequential3seqE:
	.zero		1
	.type		_ZN34_INTERNAL_31f4ee84_4_k_cu_525824466thrust24THRUST_300001_SM_1000_NS12placeholders2_9E,@object
	.size		_ZN34_INTERNAL_31f4ee84_4_k_cu_525824466thrust24THRUST_300001_SM_1000_NS12placeholders2_9E,(_ZN34_INTERNAL_31f4ee84_4_k_cu_525824464cuda3std3__419piecewise_constructE - _ZN34_INTERNAL_31f4ee84_4_k_cu_525824466thrust24THRUST_300001_SM_1000_NS12placeholders2_9E)
_ZN34_INTERNAL_31f4ee84_4_k_cu_525824466thrust24THRUST_300001_SM_1000_NS12placeholders2_9E:
	.zero		1
	.type		_ZN34_INTERNAL_31f4ee84_4_k_cu_525824464cuda3std3__419piecewise_constructE,@object
	.size		_ZN34_INTERNAL_31f4ee84_4_k_cu_525824464cuda3std3__419piecewise_constructE,(_ZN34_INTERNAL_31f4ee84_4_k_cu_525824464cuda3std6ranges3__45__cpo5cdataE - _ZN34_INTERNAL_31f4ee84_4_k_cu_525824464cuda3std3__419piecewise_constructE)
_ZN34_INTERNAL_31f4ee84_4_k_cu_525824464cuda3std3__419piecewise_constructE:
	.zero		1
	.type		_ZN34_INTERNAL_31f4ee84_4_k_cu_525824464cuda3std6ranges3__45__cpo5cdataE,@object
	.size		_ZN34_INTERNAL_31f4ee84_4_k_cu_525824464cuda3std6ranges3__45__cpo5cdataE,(_ZN34_INTERNAL_31f4ee84_4_k_cu_525824466thrust24THRUST_300001_SM_1000_NS12placeholders2_1E - _ZN34_INTERNAL_31f4ee84_4_k_cu_525824464cuda3std6ranges3__45__cpo5cdataE)
_ZN34_INTERNAL_31f4ee84_4_k_cu_525824464cuda3std6ranges3__45__cpo5cdataE:
	.zero		1
	.type		_ZN34_INTERNAL_31f4ee84_4_k_cu_525824466thrust24THRUST_300001_SM_1000_NS12placeholders2_1E,@object
	.size		_ZN34_INTERNAL_31f4ee84_4_k_cu_525824466thrust24THRUST_300001_SM_1000_NS12placeholders2_1E,(_ZN34_INTERNAL_31f4ee84_4_k_cu_525824464cuda3std3__45__cpo3endE - _ZN34_INTERNAL_31f4ee84_4_k_cu_525824466thrust24THRUST_300001_SM_1000_NS12placeholders2_1E)
_ZN34_INTERNAL_31f4ee84_4_k_cu_525824466thrust24THRUST_300001_SM_1000_NS12placeholders2_1E:
	.zero		1
	.type		_ZN34_INTERNAL_31f4ee84_4_k_cu_525824464cuda3std3__45__cpo3endE,@object
	.size		_ZN34_INTERNAL_31f4ee84_4_k_cu_525824464cuda3std3__45__cpo3endE,(_ZN34_INTERNAL_31f4ee84_4_k_cu_525824464cuda3std6ranges3__45__cpo3endE - _ZN34_INTERNAL_31f4ee84_4_k_cu_525824464cuda3std3__45__cpo3endE)
_ZN34_INTERNAL_31f4ee84_4_k_cu_525824464cuda3std3__45__cpo3endE:
	.zero		1
	.type		_ZN34_INTERNAL_31f4ee84_4_k_cu_525824464cuda3std6ranges3__45__cpo3endE,@object
	.size		_ZN34_INTERNAL_31f4ee84_4_k_cu_525824464cuda3std6ranges3__45__cpo3endE,(_ZN34_INTERNAL_31f4ee84_4_k_cu_525824466thrust24THRUST_300001_SM_1000_NS12placeholders2_5E - _ZN34_INTERNAL_31f4ee84_4_k_cu_525824464cuda3std6ranges3__45__cpo3endE)
_ZN34_INTERNAL_31f4ee84_4_k_cu_525824464cuda3std6ranges3__45__cpo3endE:
	.zero		1
	.type		_ZN34_INTERNAL_31f4ee84_4_k_cu_525824466thrust24THRUST_300001_SM_1000_NS12placeholders2_5E,@object
	.size		_ZN34_INTERNAL_31f4ee84_4_k_cu_525824466thrust24THRUST_300001_SM_1000_NS12placeholders2_5E,(_ZN34_INTERNAL_31f4ee84_4_k_cu_525824464cuda3std3__45__cpo4rendE - _ZN34_INTERNAL_31f4ee84_4_k_cu_525824466thrust24THRUST_300001_SM_1000_NS12placeholders2_5E)
_ZN34_INTERNAL_31f4ee84_4_k_cu_525824466thrust24THRUST_300001_SM_1000_NS12placeholders2_5E:
	.zero		1
	.type		_ZN34_INTERNAL_31f4ee84_4_k_cu_525824464cuda3std3__45__cpo4rendE,@object
	.size		_ZN34_INTERNAL_31f4ee84_4_k_cu_525824464cuda3std3__45__cpo4rendE,(_ZN34_INTERNAL_31f4ee84_4_k_cu_525824464cuda3std6ranges3__45__cpo9iter_swapE - _ZN34_INTERNAL_31f4ee84_4_k_cu_525824464cuda3std3__45__cpo4rendE)
_ZN34_INTERNAL_31f4ee84_4_k_cu_525824464cuda3std3__45__cpo4rendE:
	.zero		1
	.type		_ZN34_INTERNAL_31f4ee84_4_k_cu_525824464cuda3std6ranges3__45__cpo9iter_swapE,@object
	.size		_ZN34_INTERNAL_31f4ee84_4_k_cu_525824464cuda3std6ranges3__45__cpo9iter_swapE,(_ZN34_INTERNAL_31f4ee84_4_k_cu_525824464cuda3std3__48unexpectE - _ZN34_INTERNAL_31f4ee84_4_k_cu_525824464cuda3std6ranges3__45__cpo9iter_swapE)
_ZN34_INTERNAL_31f4ee84_4_k_cu_525824464cuda3std6ranges3__45__cpo9iter_swapE:
	.zero		1
	.type		_ZN34_INTERNAL_31f4ee84_4_k_cu_525824464cuda3std3__48unexpectE,@object
	.size		_ZN34_INTERNAL_31f4ee84_4_k_cu_525824464cuda3std3__48unexpectE,(_ZN34_INTERNAL_31f4ee84_4_k_cu_525824466thrust24THRUST_300001_SM_1000_NS8cuda_cub3parE - _ZN34_INTERNAL_31f4ee84_4_k_cu_525824464cuda3std3__48unexpectE)
_ZN34_INTERNAL_31f4ee84_4_k_cu_525824464cuda3std3__48unexpectE:
	.zero		1
	.type		_ZN34_INTERNAL_31f4ee84_4_k_cu_525824466thrust24THRUST_300001_SM_1000_NS8cuda_cub3parE,@object
	.size		_ZN34_INTERNAL_31f4ee84_4_k_cu_525824466thrust24THRUST_300001_SM_1000_NS8cuda_cub3parE,(.L_29 - _ZN34_INTERNAL_31f4ee84_4_k_cu_525824466thrust24THRUST_300001_SM_1000_NS8cuda_cub3parE)
_ZN34_INTERNAL_31f4ee84_4_k_cu_525824466thrust24THRUST_300001_SM_1000_NS8cuda_cub3parE:
	.zero		1
.L_29:


//--------------------- .nv.shared._Z15B_shared_kernalPiiii --------------------------
	.section	.nv.shared._Z15B_shared_kernalPiiii,"aw",@nobits
	.sectionflags	@""
	.align	4
.nv.shared._Z15B_shared_kernalPiiii:
	.zero		3072


//--------------------- .nv.constant0._ZN3cub18CUB_300001_SM_10006detail11EmptyKernelIvEEvv --------------------------
	.section	.nv.constant0._ZN3cub18CUB_300001_SM_10006detail11EmptyKernelIvEEvv,"a",@progbits
	.sectionflags	@""
	.align	4
.nv.constant0._ZN3cub18CUB_300001_SM_10006detail11EmptyKernelIvEEvv:
	.zero		896


//--------------------- .nv.constant0._Z15B_global_kernalPiiii --------------------------
	.section	.nv.constant0._Z15B_global_kernalPiiii,"a",@progbits
	.sectionflags	@""
	.align	4
.nv.constant0._Z15B_global_kernalPiiii:
	.zero		916


//--------------------- .nv.constant0._Z15B_shared_kernalPiiii --------------------------
	.section	.nv.constant0._Z15B_shared_kernalPiiii,"a",@progbits
	.sectionflags	@""
	.align	4
.nv.constant0._Z15B_shared_kernalPiiii:
	.zero		916


//--------------------- SYMBOLS --------------------------

	.type		.nv.reservedSmem.offset0,@object
	.size		.nv.reservedSmem.offset0,0x4
	.type		.nv.reservedSmem.cap,@object
	.size		.nv.reservedSmem.cap,0x4
